//
// Generated by NVIDIA NVVM Compiler
//
// Compiler Build ID: CL-36424714
// Cuda compilation tools, release 13.0, V13.0.88
// Based on NVVM 20.0.0
//

.version 9.0
.target sm_100
.address_size 64

	// .globl	kdj_batch_f32

.visible .entry kdj_batch_f32(
	.param .u64 .ptr .align 1 kdj_batch_f32_param_0,
	.param .u64 .ptr .align 1 kdj_batch_f32_param_1,
	.param .u64 .ptr .align 1 kdj_batch_f32_param_2,
	.param .u64 .ptr .align 1 kdj_batch_f32_param_3,
	.param .u64 .ptr .align 1 kdj_batch_f32_param_4,
	.param .u64 .ptr .align 1 kdj_batch_f32_param_5,
	.param .u64 .ptr .align 1 kdj_batch_f32_param_6,
	.param .u64 .ptr .align 1 kdj_batch_f32_param_7,
	.param .u64 .ptr .align 1 kdj_batch_f32_param_8,
	.param .u64 .ptr .align 1 kdj_batch_f32_param_9,
	.param .u64 .ptr .align 1 kdj_batch_f32_param_10,
	.param .u64 .ptr .align 1 kdj_batch_f32_param_11,
	.param .u64 .ptr .align 1 kdj_batch_f32_param_12,
	.param .u32 kdj_batch_f32_param_13,
	.param .u32 kdj_batch_f32_param_14,
	.param .u32 kdj_batch_f32_param_15,
	.param .u32 kdj_batch_f32_param_16,
	.param .u64 .ptr .align 1 kdj_batch_f32_param_17,
	.param .u64 .ptr .align 1 kdj_batch_f32_param_18,
	.param .u64 .ptr .align 1 kdj_batch_f32_param_19
)
{
	.reg .pred 	%p<152>;
	.reg .b32 	%r<265>;
	.reg .b32 	%f<133>;
	.reg .b64 	%rd<168>;
	.reg .b64 	%fd<304>;

	ld.param.u64 	%rd27, [kdj_batch_f32_param_0];
	ld.param.u64 	%rd28, [kdj_batch_f32_param_1];
	ld.param.u64 	%rd29, [kdj_batch_f32_param_2];
	ld.param.u64 	%rd30, [kdj_batch_f32_param_4];
	ld.param.u32 	%r94, [kdj_batch_f32_param_13];
	ld.param.u32 	%r97, [kdj_batch_f32_param_16];
	ld.param.u64 	%rd31, [kdj_batch_f32_param_17];
	ld.param.u64 	%rd32, [kdj_batch_f32_param_18];
	ld.param.u64 	%rd33, [kdj_batch_f32_param_19];
	cvta.to.global.u64 	%rd1, %rd28;
	cvta.to.global.u64 	%rd2, %rd27;
	cvta.to.global.u64 	%rd3, %rd33;
	cvta.to.global.u64 	%rd4, %rd32;
	cvta.to.global.u64 	%rd5, %rd29;
	cvta.to.global.u64 	%rd6, %rd30;
	cvta.to.global.u64 	%rd7, %rd31;
	mov.u32 	%r1, %ctaid.x;
	setp.ge.s32 	%p1, %r1, %r97;
	@%p1 bra 	$L__BB0_94;
	mul.lo.s32 	%r2, %r94, %r1;
	mov.u32 	%r3, %tid.x;
	setp.ge.s32 	%p2, %r3, %r94;
	@%p2 bra 	$L__BB0_4;
	mov.u32 	%r4, %ntid.x;
	mov.u32 	%r233, %r3;
$L__BB0_3:
	add.s32 	%r98, %r233, %r2;
	mul.wide.s32 	%rd34, %r98, 4;
	add.s64 	%rd35, %rd7, %rd34;
	mov.b32 	%r99, 2147483647;
	st.global.u32 	[%rd35], %r99;
	add.s64 	%rd36, %rd4, %rd34;
	st.global.u32 	[%rd36], %r99;
	add.s64 	%rd37, %rd3, %rd34;
	st.global.u32 	[%rd37], %r99;
	add.s32 	%r233, %r233, %r4;
	setp.lt.s32 	%p3, %r233, %r94;
	@%p3 bra 	$L__BB0_3;
$L__BB0_4:
	bar.sync 	0;
	setp.ne.s32 	%p4, %r3, 0;
	@%p4 bra 	$L__BB0_94;
	ld.param.u32 	%r230, [kdj_batch_f32_param_14];
	setp.lt.s32 	%p5, %r230, 0;
	setp.ge.s32 	%p6, %r230, %r94;
	or.pred  	%p7, %p5, %p6;
	@%p7 bra 	$L__BB0_94;
	ld.param.u32 	%r232, [kdj_batch_f32_param_15];
	ld.param.u64 	%rd165, [kdj_batch_f32_param_10];
	ld.param.u64 	%rd164, [kdj_batch_f32_param_9];
	ld.param.u64 	%rd163, [kdj_batch_f32_param_8];
	cvta.to.global.u64 	%rd38, %rd163;
	mul.wide.u32 	%rd39, %r1, 4;
	add.s64 	%rd40, %rd38, %rd39;
	ld.global.nc.u32 	%r100, [%rd40];
	cvt.u64.u32 	%rd8, %r100;
	cvta.to.global.u64 	%rd41, %rd164;
	add.s64 	%rd42, %rd41, %rd39;
	ld.global.nc.u32 	%r101, [%rd42];
	cvta.to.global.u64 	%rd43, %rd165;
	add.s64 	%rd44, %rd43, %rd39;
	ld.global.nc.u32 	%r102, [%rd44];
	min.s32 	%r103, %r100, %r101;
	min.s32 	%r104, %r103, %r102;
	min.s32 	%r105, %r232, %r104;
	setp.lt.s32 	%p8, %r105, 1;
	@%p8 bra 	$L__BB0_94;
	ld.param.u32 	%r231, [kdj_batch_f32_param_14];
	cvt.u32.u64 	%r106, %rd8;
	add.s32 	%r9, %r106, %r231;
	add.s32 	%r10, %r9, -1;
	add.s32 	%r259, %r10, %r101;
	add.s32 	%r234, %r259, -1;
	add.s32 	%r263, %r234, %r102;
	setp.gt.s32 	%p9, %r9, %r94;
	@%p9 bra 	$L__BB0_94;
	ld.param.u64 	%rd167, [kdj_batch_f32_param_12];
	ld.param.u64 	%rd166, [kdj_batch_f32_param_11];
	cvta.to.global.u64 	%rd45, %rd166;
	add.s64 	%rd47, %rd45, %rd39;
	ld.global.nc.u32 	%r14, [%rd47];
	cvta.to.global.u64 	%rd48, %rd167;
	add.s64 	%rd49, %rd48, %rd39;
	ld.global.nc.u32 	%r107, [%rd49];
	or.b32  	%r108, %r14, %r107;
	setp.ne.s32 	%p10, %r108, 0;
	@%p10 bra 	$L__BB0_39;
	setp.gt.s32 	%p93, %r259, %r94;
	@%p93 bra 	$L__BB0_94;
	sub.s32 	%r158, %r2, %r102;
	add.s32 	%r16, %r158, 1;
	and.b32  	%r17, %r102, 15;
	add.s32 	%r18, %r17, -1;
	and.b32  	%r19, %r102, 7;
	add.s32 	%r20, %r19, -1;
	and.b32  	%r21, %r102, 2147483632;
	and.b32  	%r22, %r102, 3;
	add.s64 	%rd9, %rd2, 4;
	add.s64 	%rd10, %rd1, 4;
	add.s32 	%r159, %r101, %r106;
	neg.s32 	%r23, %r159;
	add.s32 	%r24, %r263, -1;
$L__BB0_11:
	sub.s32 	%r161, %r234, %r101;
	add.s32 	%r26, %r161, 1;
	add.s32 	%r27, %r23, %r234;
	mov.f64 	%fd267, 0d0000000000000000;
	mov.b32 	%r235, 0;
	mov.u32 	%r236, %r235;
$L__BB0_12:
	add.s32 	%r30, %r26, %r235;
	sub.s32 	%r238, %r30, %r106;
	add.s32 	%r237, %r27, %r235;
	mov.f64 	%fd269, 0dFFF0000000000000;
	mov.f64 	%fd268, 0d7FF0000000000000;
$L__BB0_13:
	mul.wide.s32 	%rd135, %r238, 4;
	add.s64 	%rd136, %rd9, %rd135;
	add.s64 	%rd137, %rd10, %rd135;
	ld.global.nc.f32 	%f1, [%rd136];
	ld.global.nc.f32 	%f81, [%rd137];
	setp.nan.f32 	%p94, %f1, %f1;
	setp.nan.f32 	%p95, %f81, %f81;
	or.pred  	%p96, %p94, %p95;
	mov.f32 	%f125, 0f7FFFFFFF;
	@%p96 bra 	$L__BB0_18;
	add.s32 	%r238, %r238, 1;
	cvt.f64.f32 	%fd163, %f81;
	cvt.f64.f32 	%fd164, %f1;
	max.f64 	%fd269, %fd269, %fd164;
	min.f64 	%fd268, %fd268, %fd163;
	add.s32 	%r36, %r237, 1;
	add.s32 	%r163, %r237, 2;
	setp.lt.s32 	%p97, %r163, %r30;
	mov.u32 	%r237, %r36;
	@%p97 bra 	$L__BB0_13;
	mul.wide.s32 	%rd138, %r30, 4;
	add.s64 	%rd139, %rd5, %rd138;
	ld.global.nc.f32 	%f3, [%rd139];
	setp.nan.f32 	%p98, %f3, %f3;
	@%p98 bra 	$L__BB0_18;
	sub.f64 	%fd6, %fd269, %fd268;
	mov.b64 	%rd140, %fd6;
	and.b64  	%rd141, %rd140, 9223372036854775807;
	setp.eq.s64 	%p99, %rd141, 9218868437227405312;
	setp.eq.s64 	%p100, %rd141, 0;
	or.pred  	%p101, %p100, %p99;
	setp.gt.s64 	%p102, %rd141, 9218868437227405312;
	or.pred  	%p103, %p101, %p102;
	@%p103 bra 	$L__BB0_18;
	cvt.f64.f32 	%fd165, %f3;
	sub.f64 	%fd166, %fd165, %fd268;
	div.rn.f64 	%fd167, %fd166, %fd6;
	mul.f64 	%fd168, %fd167, 0d4059000000000000;
	cvt.rn.f32.f64 	%f125, %fd168;
$L__BB0_18:
	setp.num.f32 	%p104, %f125, %f125;
	cvt.f64.f32 	%fd169, %f125;
	add.f64 	%fd170, %fd267, %fd169;
	selp.f64 	%fd267, %fd170, %fd267, %p104;
	selp.u32 	%r164, 1, 0, %p104;
	add.s32 	%r236, %r236, %r164;
	add.s32 	%r235, %r235, 1;
	setp.ne.s32 	%p105, %r235, %r101;
	@%p105 bra 	$L__BB0_12;
	setp.eq.s32 	%p106, %r236, 0;
	mov.f32 	%f126, 0f7FFFFFFF;
	@%p106 bra 	$L__BB0_21;
	cvt.rn.f64.u32 	%fd171, %r236;
	div.rn.f64 	%fd172, %fd267, %fd171;
	cvt.rn.f32.f64 	%f126, %fd172;
$L__BB0_21:
	add.s32 	%r39, %r234, %r2;
	mul.wide.s32 	%rd142, %r39, 4;
	add.s64 	%rd143, %rd7, %rd142;
	st.global.f32 	[%rd143], %f126;
	setp.lt.s32 	%p107, %r234, %r24;
	@%p107 bra 	$L__BB0_38;
	setp.lt.u32 	%p108, %r102, 16;
	add.s32 	%r40, %r16, %r234;
	mov.f64 	%fd277, 0d0000000000000000;
	mov.b32 	%r245, 0;
	mov.u32 	%r250, %r245;
	@%p108 bra 	$L__BB0_25;
	mov.f64 	%fd277, 0d0000000000000000;
	mov.b32 	%r239, 0;
	mov.u32 	%r250, %r239;
$L__BB0_24:
	.pragma "nounroll";
	add.s32 	%r168, %r40, %r239;
	mul.wide.s32 	%rd144, %r168, 4;
	add.s64 	%rd145, %rd7, %rd144;
	ld.global.f32 	%f85, [%rd145];
	setp.num.f32 	%p109, %f85, %f85;
	cvt.f64.f32 	%fd176, %f85;
	add.f64 	%fd177, %fd277, %fd176;
	selp.f64 	%fd178, %fd177, %fd277, %p109;
	selp.u32 	%r169, 1, 0, %p109;
	add.s32 	%r170, %r250, %r169;
	ld.global.f32 	%f86, [%rd145+4];
	setp.num.f32 	%p110, %f86, %f86;
	cvt.f64.f32 	%fd179, %f86;
	add.f64 	%fd180, %fd178, %fd179;
	selp.f64 	%fd181, %fd180, %fd178, %p110;
	selp.u32 	%r171, 1, 0, %p110;
	add.s32 	%r172, %r170, %r171;
	ld.global.f32 	%f87, [%rd145+8];
	setp.num.f32 	%p111, %f87, %f87;
	cvt.f64.f32 	%fd182, %f87;
	add.f64 	%fd183, %fd181, %fd182;
	selp.f64 	%fd184, %fd183, %fd181, %p111;
	selp.u32 	%r173, 1, 0, %p111;
	add.s32 	%r174, %r172, %r173;
	ld.global.f32 	%f88, [%rd145+12];
	setp.num.f32 	%p112, %f88, %f88;
	cvt.f64.f32 	%fd185, %f88;
	add.f64 	%fd186, %fd184, %fd185;
	selp.f64 	%fd187, %fd186, %fd184, %p112;
	selp.u32 	%r175, 1, 0, %p112;
	add.s32 	%r176, %r174, %r175;
	ld.global.f32 	%f89, [%rd145+16];
	setp.num.f32 	%p113, %f89, %f89;
	cvt.f64.f32 	%fd188, %f89;
	add.f64 	%fd189, %fd187, %fd188;
	selp.f64 	%fd190, %fd189, %fd187, %p113;
	selp.u32 	%r177, 1, 0, %p113;
	add.s32 	%r178, %r176, %r177;
	ld.global.f32 	%f90, [%rd145+20];
	setp.num.f32 	%p114, %f90, %f90;
	cvt.f64.f32 	%fd191, %f90;
	add.f64 	%fd192, %fd190, %fd191;
	selp.f64 	%fd193, %fd192, %fd190, %p114;
	selp.u32 	%r179, 1, 0, %p114;
	add.s32 	%r180, %r178, %r179;
	ld.global.f32 	%f91, [%rd145+24];
	setp.num.f32 	%p115, %f91, %f91;
	cvt.f64.f32 	%fd194, %f91;
	add.f64 	%fd195, %fd193, %fd194;
	selp.f64 	%fd196, %fd195, %fd193, %p115;
	selp.u32 	%r181, 1, 0, %p115;
	add.s32 	%r182, %r180, %r181;
	ld.global.f32 	%f92, [%rd145+28];
	setp.num.f32 	%p116, %f92, %f92;
	cvt.f64.f32 	%fd197, %f92;
	add.f64 	%fd198, %fd196, %fd197;
	selp.f64 	%fd199, %fd198, %fd196, %p116;
	selp.u32 	%r183, 1, 0, %p116;
	add.s32 	%r184, %r182, %r183;
	ld.global.f32 	%f93, [%rd145+32];
	setp.num.f32 	%p117, %f93, %f93;
	cvt.f64.f32 	%fd200, %f93;
	add.f64 	%fd201, %fd199, %fd200;
	selp.f64 	%fd202, %fd201, %fd199, %p117;
	selp.u32 	%r185, 1, 0, %p117;
	add.s32 	%r186, %r184, %r185;
	ld.global.f32 	%f94, [%rd145+36];
	setp.num.f32 	%p118, %f94, %f94;
	cvt.f64.f32 	%fd203, %f94;
	add.f64 	%fd204, %fd202, %fd203;
	selp.f64 	%fd205, %fd204, %fd202, %p118;
	selp.u32 	%r187, 1, 0, %p118;
	add.s32 	%r188, %r186, %r187;
	ld.global.f32 	%f95, [%rd145+40];
	setp.num.f32 	%p119, %f95, %f95;
	cvt.f64.f32 	%fd206, %f95;
	add.f64 	%fd207, %fd205, %fd206;
	selp.f64 	%fd208, %fd207, %fd205, %p119;
	selp.u32 	%r189, 1, 0, %p119;
	add.s32 	%r190, %r188, %r189;
	ld.global.f32 	%f96, [%rd145+44];
	setp.num.f32 	%p120, %f96, %f96;
	cvt.f64.f32 	%fd209, %f96;
	add.f64 	%fd210, %fd208, %fd209;
	selp.f64 	%fd211, %fd210, %fd208, %p120;
	selp.u32 	%r191, 1, 0, %p120;
	add.s32 	%r192, %r190, %r191;
	ld.global.f32 	%f97, [%rd145+48];
	setp.num.f32 	%p121, %f97, %f97;
	cvt.f64.f32 	%fd212, %f97;
	add.f64 	%fd213, %fd211, %fd212;
	selp.f64 	%fd214, %fd213, %fd211, %p121;
	selp.u32 	%r193, 1, 0, %p121;
	add.s32 	%r194, %r192, %r193;
	ld.global.f32 	%f98, [%rd145+52];
	setp.num.f32 	%p122, %f98, %f98;
	cvt.f64.f32 	%fd215, %f98;
	add.f64 	%fd216, %fd214, %fd215;
	selp.f64 	%fd217, %fd216, %fd214, %p122;
	selp.u32 	%r195, 1, 0, %p122;
	add.s32 	%r196, %r194, %r195;
	ld.global.f32 	%f99, [%rd145+56];
	setp.num.f32 	%p123, %f99, %f99;
	cvt.f64.f32 	%fd218, %f99;
	add.f64 	%fd219, %fd217, %fd218;
	selp.f64 	%fd220, %fd219, %fd217, %p123;
	selp.u32 	%r197, 1, 0, %p123;
	add.s32 	%r198, %r196, %r197;
	ld.global.f32 	%f100, [%rd145+60];
	setp.num.f32 	%p124, %f100, %f100;
	cvt.f64.f32 	%fd221, %f100;
	add.f64 	%fd222, %fd220, %fd221;
	selp.f64 	%fd277, %fd222, %fd220, %p124;
	selp.u32 	%r199, 1, 0, %p124;
	add.s32 	%r250, %r198, %r199;
	add.s32 	%r239, %r239, 16;
	setp.ne.s32 	%p125, %r239, %r21;
	mov.u32 	%r245, %r21;
	@%p125 bra 	$L__BB0_24;
$L__BB0_25:
	setp.eq.s32 	%p126, %r17, 0;
	@%p126 bra 	$L__BB0_35;
	setp.lt.u32 	%p127, %r18, 7;
	@%p127 bra 	$L__BB0_28;
	add.s32 	%r201, %r40, %r245;
	mul.wide.s32 	%rd146, %r201, 4;
	add.s64 	%rd147, %rd7, %rd146;
	ld.global.f32 	%f101, [%rd147];
	setp.num.f32 	%p128, %f101, %f101;
	cvt.f64.f32 	%fd224, %f101;
	add.f64 	%fd225, %fd277, %fd224;
	selp.f64 	%fd226, %fd225, %fd277, %p128;
	selp.u32 	%r202, 1, 0, %p128;
	add.s32 	%r203, %r250, %r202;
	ld.global.f32 	%f102, [%rd147+4];
	setp.num.f32 	%p129, %f102, %f102;
	cvt.f64.f32 	%fd227, %f102;
	add.f64 	%fd228, %fd226, %fd227;
	selp.f64 	%fd229, %fd228, %fd226, %p129;
	selp.u32 	%r204, 1, 0, %p129;
	add.s32 	%r205, %r203, %r204;
	ld.global.f32 	%f103, [%rd147+8];
	setp.num.f32 	%p130, %f103, %f103;
	cvt.f64.f32 	%fd230, %f103;
	add.f64 	%fd231, %fd229, %fd230;
	selp.f64 	%fd232, %fd231, %fd229, %p130;
	selp.u32 	%r206, 1, 0, %p130;
	add.s32 	%r207, %r205, %r206;
	ld.global.f32 	%f104, [%rd147+12];
	setp.num.f32 	%p131, %f104, %f104;
	cvt.f64.f32 	%fd233, %f104;
	add.f64 	%fd234, %fd232, %fd233;
	selp.f64 	%fd235, %fd234, %fd232, %p131;
	selp.u32 	%r208, 1, 0, %p131;
	add.s32 	%r209, %r207, %r208;
	ld.global.f32 	%f105, [%rd147+16];
	setp.num.f32 	%p132, %f105, %f105;
	cvt.f64.f32 	%fd236, %f105;
	add.f64 	%fd237, %fd235, %fd236;
	selp.f64 	%fd238, %fd237, %fd235, %p132;
	selp.u32 	%r210, 1, 0, %p132;
	add.s32 	%r211, %r209, %r210;
	ld.global.f32 	%f106, [%rd147+20];
	setp.num.f32 	%p133, %f106, %f106;
	cvt.f64.f32 	%fd239, %f106;
	add.f64 	%fd240, %fd238, %fd239;
	selp.f64 	%fd241, %fd240, %fd238, %p133;
	selp.u32 	%r212, 1, 0, %p133;
	add.s32 	%r213, %r211, %r212;
	ld.global.f32 	%f107, [%rd147+24];
	setp.num.f32 	%p134, %f107, %f107;
	cvt.f64.f32 	%fd242, %f107;
	add.f64 	%fd243, %fd241, %fd242;
	selp.f64 	%fd244, %fd243, %fd241, %p134;
	selp.u32 	%r214, 1, 0, %p134;
	add.s32 	%r215, %r213, %r214;
	ld.global.f32 	%f108, [%rd147+28];
	setp.num.f32 	%p135, %f108, %f108;
	cvt.f64.f32 	%fd245, %f108;
	add.f64 	%fd246, %fd244, %fd245;
	selp.f64 	%fd277, %fd246, %fd244, %p135;
	selp.u32 	%r216, 1, 0, %p135;
	add.s32 	%r250, %r215, %r216;
	add.s32 	%r245, %r245, 8;
$L__BB0_28:
	setp.eq.s32 	%p136, %r19, 0;
	@%p136 bra 	$L__BB0_35;
	setp.lt.u32 	%p137, %r20, 3;
	@%p137 bra 	$L__BB0_31;
	add.s32 	%r218, %r40, %r245;
	mul.wide.s32 	%rd148, %r218, 4;
	add.s64 	%rd149, %rd7, %rd148;
	ld.global.f32 	%f109, [%rd149];
	setp.num.f32 	%p138, %f109, %f109;
	cvt.f64.f32 	%fd248, %f109;
	add.f64 	%fd249, %fd277, %fd248;
	selp.f64 	%fd250, %fd249, %fd277, %p138;
	selp.u32 	%r219, 1, 0, %p138;
	add.s32 	%r220, %r250, %r219;
	ld.global.f32 	%f110, [%rd149+4];
	setp.num.f32 	%p139, %f110, %f110;
	cvt.f64.f32 	%fd251, %f110;
	add.f64 	%fd252, %fd250, %fd251;
	selp.f64 	%fd253, %fd252, %fd250, %p139;
	selp.u32 	%r221, 1, 0, %p139;
	add.s32 	%r222, %r220, %r221;
	ld.global.f32 	%f111, [%rd149+8];
	setp.num.f32 	%p140, %f111, %f111;
	cvt.f64.f32 	%fd254, %f111;
	add.f64 	%fd255, %fd253, %fd254;
	selp.f64 	%fd256, %fd255, %fd253, %p140;
	selp.u32 	%r223, 1, 0, %p140;
	add.s32 	%r224, %r222, %r223;
	ld.global.f32 	%f112, [%rd149+12];
	setp.num.f32 	%p141, %f112, %f112;
	cvt.f64.f32 	%fd257, %f112;
	add.f64 	%fd258, %fd256, %fd257;
	selp.f64 	%fd277, %fd258, %fd256, %p141;
	selp.u32 	%r225, 1, 0, %p141;
	add.s32 	%r250, %r224, %r225;
	add.s32 	%r245, %r245, 4;
$L__BB0_31:
	setp.eq.s32 	%p142, %r22, 0;
	@%p142 bra 	$L__BB0_35;
	setp.eq.s32 	%p143, %r22, 1;
	add.s32 	%r226, %r40, %r245;
	mul.wide.s32 	%rd150, %r226, 4;
	add.s64 	%rd11, %rd7, %rd150;
	ld.global.f32 	%f113, [%rd11];
	setp.num.f32 	%p144, %f113, %f113;
	cvt.f64.f32 	%fd259, %f113;
	add.f64 	%fd260, %fd277, %fd259;
	selp.f64 	%fd277, %fd260, %fd277, %p144;
	selp.u32 	%r227, 1, 0, %p144;
	add.s32 	%r250, %r250, %r227;
	@%p143 bra 	$L__BB0_35;
	setp.eq.s32 	%p145, %r22, 2;
	ld.global.f32 	%f114, [%rd11+4];
	setp.num.f32 	%p146, %f114, %f114;
	cvt.f64.f32 	%fd261, %f114;
	add.f64 	%fd262, %fd277, %fd261;
	selp.f64 	%fd277, %fd262, %fd277, %p146;
	selp.u32 	%r228, 1, 0, %p146;
	add.s32 	%r250, %r250, %r228;
	@%p145 bra 	$L__BB0_35;
	ld.global.f32 	%f115, [%rd11+8];
	setp.num.f32 	%p147, %f115, %f115;
	cvt.f64.f32 	%fd263, %f115;
	add.f64 	%fd264, %fd277, %fd263;
	selp.f64 	%fd277, %fd264, %fd277, %p147;
	selp.u32 	%r229, 1, 0, %p147;
	add.s32 	%r250, %r250, %r229;
$L__BB0_35:
	setp.eq.s32 	%p148, %r250, 0;
	mov.f32 	%f127, 0f7FFFFFFF;
	@%p148 bra 	$L__BB0_37;
	cvt.rn.f64.u32 	%fd265, %r250;
	div.rn.f64 	%fd266, %fd277, %fd265;
	cvt.rn.f32.f64 	%f127, %fd266;
$L__BB0_37:
	add.s64 	%rd152, %rd4, %rd142;
	st.global.f32 	[%rd152], %f127;
	setp.num.f32 	%p149, %f126, %f126;
	setp.num.f32 	%p150, %f127, %f127;
	mul.f32 	%f117, %f126, 0f40400000;
	add.f32 	%f118, %f127, %f127;
	sub.f32 	%f119, %f117, %f118;
	selp.f32 	%f120, %f119, 0f7FFFFFFF, %p150;
	selp.f32 	%f121, %f120, 0f7FFFFFFF, %p149;
	add.s64 	%rd153, %rd3, %rd142;
	st.global.f32 	[%rd153], %f121;
$L__BB0_38:
	add.s32 	%r234, %r234, 1;
	setp.lt.s32 	%p151, %r234, %r94;
	@%p151 bra 	$L__BB0_11;
	bra.uni 	$L__BB0_94;
$L__BB0_39:
	setp.ne.s32 	%p11, %r14, 1;
	setp.ne.s32 	%p12, %r107, 1;
	or.pred  	%p13, %p11, %p12;
	@%p13 bra 	$L__BB0_94;
	add.s32 	%r110, %r101, 1;
	cvt.rn.f64.u32 	%fd85, %r110;
	mov.f64 	%fd86, 0d4000000000000000;
	div.rn.f64 	%fd22, %fd86, %fd85;
	add.s32 	%r111, %r102, 1;
	cvt.rn.f64.u32 	%fd87, %r111;
	div.rn.f64 	%fd23, %fd86, %fd87;
	setp.gt.u32 	%p14, %r259, %r94;
	mov.b32 	%r262, 0;
	mov.f64 	%fd293, 0d0000000000000000;
	mov.f64 	%fd286, 0d7FF8000000000000;
	@%p14 bra 	$L__BB0_61;
	ld.param.u64 	%rd154, [kdj_batch_f32_param_3];
	sub.s32 	%r255, %r234, %r101;
	cvta.to.global.u64 	%rd50, %rd154;
	shl.b64 	%rd51, %rd8, 2;
	add.s64 	%rd12, %rd50, %rd51;
	max.s32 	%r114, %r234, %r10;
	sub.s32 	%r115, %r114, %r9;
	add.s32 	%r64, %r115, 2;
	add.s32 	%r116, %r114, 1;
	setp.eq.s32 	%p15, %r116, %r9;
	mov.f64 	%fd279, 0d0000000000000000;
	mov.b32 	%r254, 0;
	@%p15 bra 	$L__BB0_52;
	mov.f64 	%fd279, 0d0000000000000000;
	mov.b32 	%r254, 0;
	mov.u32 	%r253, %r254;
$L__BB0_43:
	mov.u32 	%r65, %r255;
	ld.param.u64 	%rd161, [kdj_batch_f32_param_7];
	add.s32 	%r255, %r65, 2;
	cvt.s64.s32 	%rd52, %r65;
	cvta.to.global.u64 	%rd53, %rd161;
	mul.wide.s32 	%rd54, %r65, 4;
	add.s64 	%rd13, %rd53, %rd54;
	ld.global.nc.u32 	%r118, [%rd13+8];
	sub.s64 	%rd55, %rd52, %rd8;
	add.s64 	%rd14, %rd55, 1;
	shl.b64 	%rd56, %rd14, 2;
	add.s64 	%rd15, %rd53, %rd56;
	ld.global.nc.u32 	%r119, [%rd15+4];
	setp.ne.s32 	%p16, %r118, %r119;
	mov.f32 	%f128, 0f7FFFFFFF;
	@%p16 bra 	$L__BB0_47;
	ld.param.u64 	%rd158, [kdj_batch_f32_param_6];
	ld.param.u64 	%rd155, [kdj_batch_f32_param_5];
	ld.global.nc.u32 	%r120, [%rd12];
	mov.b32 	%r121, -1;
	shl.b32 	%r122, %r121, %r120;
	mul.wide.s32 	%rd57, %r120, 4;
	add.s64 	%rd58, %rd6, %rd57;
	ld.global.nc.u32 	%r123, [%rd58];
	add.s32 	%r124, %r122, %r255;
	add.s32 	%r125, %r124, %r123;
	cvt.s64.s32 	%rd59, %r123;
	add.s64 	%rd60, %rd14, %rd59;
	cvta.to.global.u64 	%rd61, %rd155;
	shl.b64 	%rd62, %rd60, 2;
	add.s64 	%rd63, %rd61, %rd62;
	ld.global.nc.f32 	%f29, [%rd63+4];
	mul.wide.s32 	%rd64, %r125, 4;
	add.s64 	%rd65, %rd61, %rd64;
	ld.global.nc.f32 	%f30, [%rd65];
	max.f32 	%f31, %f29, %f30;
	cvt.f64.f32 	%fd25, %f31;
	cvta.to.global.u64 	%rd66, %rd158;
	add.s64 	%rd67, %rd66, %rd62;
	ld.global.nc.f32 	%f32, [%rd67+4];
	add.s64 	%rd68, %rd66, %rd64;
	ld.global.nc.f32 	%f33, [%rd68];
	min.f32 	%f34, %f32, %f33;
	cvt.f64.f32 	%fd26, %f34;
	mul.wide.s32 	%rd69, %r65, 4;
	add.s64 	%rd70, %rd5, %rd69;
	ld.global.nc.f32 	%f35, [%rd70+4];
	cvt.f64.f32 	%fd27, %f35;
	abs.f64 	%fd91, %fd25;
	setp.equ.f64 	%p17, %fd91, 0d7FF0000000000000;
	abs.f64 	%fd92, %fd26;
	setp.equ.f64 	%p18, %fd92, 0d7FF0000000000000;
	or.pred  	%p19, %p17, %p18;
	abs.f64 	%fd94, %fd27;
	setp.equ.f64 	%p20, %fd94, 0d7FF0000000000000;
	or.pred  	%p21, %p19, %p20;
	@%p21 bra 	$L__BB0_47;
	sub.f64 	%fd28, %fd25, %fd26;
	setp.equ.f64 	%p22, %fd28, 0d0000000000000000;
	@%p22 bra 	$L__BB0_47;
	sub.f64 	%fd96, %fd27, %fd26;
	div.rn.f64 	%fd97, %fd96, %fd28;
	mul.f64 	%fd98, %fd97, 0d4059000000000000;
	cvt.rn.f32.f64 	%f128, %fd98;
$L__BB0_47:
	setp.num.f32 	%p23, %f128, %f128;
	cvt.f64.f32 	%fd99, %f128;
	add.f64 	%fd100, %fd279, %fd99;
	selp.f64 	%fd29, %fd100, %fd279, %p23;
	selp.u32 	%r126, 1, 0, %p23;
	add.s32 	%r69, %r254, %r126;
	ld.global.nc.u32 	%r127, [%rd13+12];
	ld.global.nc.u32 	%r128, [%rd15+8];
	setp.ne.s32 	%p24, %r127, %r128;
	mov.f32 	%f129, 0f7FFFFFFF;
	@%p24 bra 	$L__BB0_51;
	ld.param.u64 	%rd159, [kdj_batch_f32_param_6];
	ld.param.u64 	%rd156, [kdj_batch_f32_param_5];
	ld.global.nc.u32 	%r129, [%rd12];
	mov.b32 	%r130, -1;
	shl.b32 	%r131, %r130, %r129;
	add.s32 	%r132, %r65, %r131;
	mul.wide.s32 	%rd71, %r129, 4;
	add.s64 	%rd72, %rd6, %rd71;
	ld.global.nc.u32 	%r133, [%rd72];
	add.s32 	%r134, %r132, %r133;
	add.s32 	%r135, %r134, 3;
	cvt.s64.s32 	%rd73, %r133;
	add.s64 	%rd74, %rd14, %rd73;
	cvta.to.global.u64 	%rd75, %rd156;
	shl.b64 	%rd76, %rd74, 2;
	add.s64 	%rd77, %rd75, %rd76;
	ld.global.nc.f32 	%f39, [%rd77+8];
	mul.wide.s32 	%rd78, %r135, 4;
	add.s64 	%rd79, %rd75, %rd78;
	ld.global.nc.f32 	%f40, [%rd79];
	max.f32 	%f41, %f39, %f40;
	cvt.f64.f32 	%fd30, %f41;
	cvta.to.global.u64 	%rd80, %rd159;
	add.s64 	%rd81, %rd80, %rd76;
	ld.global.nc.f32 	%f42, [%rd81+8];
	add.s64 	%rd82, %rd80, %rd78;
	ld.global.nc.f32 	%f43, [%rd82];
	min.f32 	%f44, %f42, %f43;
	cvt.f64.f32 	%fd31, %f44;
	mul.wide.s32 	%rd83, %r65, 4;
	add.s64 	%rd84, %rd5, %rd83;
	ld.global.nc.f32 	%f45, [%rd84+8];
	cvt.f64.f32 	%fd32, %f45;
	abs.f64 	%fd101, %fd30;
	setp.equ.f64 	%p25, %fd101, 0d7FF0000000000000;
	abs.f64 	%fd102, %fd31;
	setp.equ.f64 	%p26, %fd102, 0d7FF0000000000000;
	or.pred  	%p27, %p25, %p26;
	abs.f64 	%fd104, %fd32;
	setp.equ.f64 	%p28, %fd104, 0d7FF0000000000000;
	or.pred  	%p29, %p27, %p28;
	@%p29 bra 	$L__BB0_51;
	sub.f64 	%fd33, %fd30, %fd31;
	setp.equ.f64 	%p30, %fd33, 0d0000000000000000;
	@%p30 bra 	$L__BB0_51;
	sub.f64 	%fd106, %fd32, %fd31;
	div.rn.f64 	%fd107, %fd106, %fd33;
	mul.f64 	%fd108, %fd107, 0d4059000000000000;
	cvt.rn.f32.f64 	%f129, %fd108;
$L__BB0_51:
	setp.num.f32 	%p31, %f129, %f129;
	cvt.f64.f32 	%fd109, %f129;
	add.f64 	%fd110, %fd29, %fd109;
	selp.f64 	%fd279, %fd110, %fd29, %p31;
	selp.u32 	%r136, 1, 0, %p31;
	add.s32 	%r254, %r69, %r136;
	add.s32 	%r253, %r253, 2;
	and.b32  	%r137, %r64, -2;
	setp.ne.s32 	%p32, %r253, %r137;
	@%p32 bra 	$L__BB0_43;
$L__BB0_52:
	and.b32  	%r138, %r64, 1;
	setp.eq.b32 	%p33, %r138, 1;
	not.pred 	%p34, %p33;
	mov.f32 	%f130, 0f7FFFFFFF;
	@%p34 bra 	$L__BB0_58;
	ld.param.u64 	%rd162, [kdj_batch_f32_param_7];
	cvt.s64.s32 	%rd16, %r255;
	cvta.to.global.u64 	%rd85, %rd162;
	mul.wide.s32 	%rd86, %r255, 4;
	add.s64 	%rd87, %rd85, %rd86;
	ld.global.nc.u32 	%r139, [%rd87+8];
	sub.s64 	%rd88, %rd16, %rd8;
	add.s64 	%rd17, %rd88, 1;
	shl.b64 	%rd89, %rd17, 2;
	add.s64 	%rd90, %rd85, %rd89;
	ld.global.nc.u32 	%r140, [%rd90+4];
	setp.ne.s32 	%p35, %r139, %r140;
	@%p35 bra 	$L__BB0_57;
	ld.param.u64 	%rd160, [kdj_batch_f32_param_6];
	ld.param.u64 	%rd157, [kdj_batch_f32_param_5];
	ld.global.nc.u32 	%r141, [%rd12];
	mov.b32 	%r142, -1;
	shl.b32 	%r143, %r142, %r141;
	add.s32 	%r144, %r255, %r143;
	mul.wide.s32 	%rd91, %r141, 4;
	add.s64 	%rd92, %rd6, %rd91;
	ld.global.nc.u32 	%r145, [%rd92];
	add.s32 	%r146, %r144, %r145;
	add.s32 	%r147, %r146, 2;
	cvt.s64.s32 	%rd93, %r145;
	add.s64 	%rd94, %rd17, %rd93;
	cvta.to.global.u64 	%rd95, %rd157;
	shl.b64 	%rd96, %rd94, 2;
	add.s64 	%rd97, %rd95, %rd96;
	ld.global.nc.f32 	%f49, [%rd97+4];
	mul.wide.s32 	%rd98, %r147, 4;
	add.s64 	%rd99, %rd95, %rd98;
	ld.global.nc.f32 	%f50, [%rd99];
	max.f32 	%f51, %f49, %f50;
	cvt.f64.f32 	%fd37, %f51;
	cvta.to.global.u64 	%rd100, %rd160;
	add.s64 	%rd101, %rd100, %rd96;
	ld.global.nc.f32 	%f52, [%rd101+4];
	add.s64 	%rd102, %rd100, %rd98;
	ld.global.nc.f32 	%f53, [%rd102];
	min.f32 	%f54, %f52, %f53;
	cvt.f64.f32 	%fd38, %f54;
	shl.b64 	%rd103, %rd16, 2;
	add.s64 	%rd104, %rd5, %rd103;
	ld.global.nc.f32 	%f55, [%rd104+4];
	cvt.f64.f32 	%fd39, %f55;
	abs.f64 	%fd111, %fd37;
	setp.equ.f64 	%p36, %fd111, 0d7FF0000000000000;
	abs.f64 	%fd112, %fd38;
	setp.equ.f64 	%p37, %fd112, 0d7FF0000000000000;
	or.pred  	%p38, %p36, %p37;
	abs.f64 	%fd114, %fd39;
	setp.equ.f64 	%p39, %fd114, 0d7FF0000000000000;
	or.pred  	%p40, %p38, %p39;
	@%p40 bra 	$L__BB0_57;
	sub.f64 	%fd40, %fd37, %fd38;
	setp.equ.f64 	%p41, %fd40, 0d0000000000000000;
	@%p41 bra 	$L__BB0_57;
	sub.f64 	%fd116, %fd39, %fd38;
	div.rn.f64 	%fd117, %fd116, %fd40;
	mul.f64 	%fd118, %fd117, 0d4059000000000000;
	cvt.rn.f32.f64 	%f130, %fd118;
$L__BB0_57:
	setp.num.f32 	%p42, %f130, %f130;
	cvt.f64.f32 	%fd119, %f130;
	add.f64 	%fd120, %fd279, %fd119;
	selp.f64 	%fd279, %fd120, %fd279, %p42;
	selp.u32 	%r148, 1, 0, %p42;
	add.s32 	%r254, %r254, %r148;
$L__BB0_58:
	setp.eq.s32 	%p43, %r254, 0;
	mov.f64 	%fd286, 0d7FF8000000000000;
	@%p43 bra 	$L__BB0_60;
	cvt.rn.f64.u32 	%fd122, %r254;
	div.rn.f64 	%fd286, %fd279, %fd122;
$L__BB0_60:
	cvt.rn.f32.f64 	%f57, %fd286;
	add.s32 	%r149, %r234, %r2;
	mul.wide.s32 	%rd105, %r149, 4;
	add.s64 	%rd106, %rd7, %rd105;
	st.global.f32 	[%rd106], %f57;
	setp.num.f64 	%p44, %fd286, %fd286;
	add.f64 	%fd123, %fd286, 0d0000000000000000;
	selp.f64 	%fd293, %fd123, 0d0000000000000000, %p44;
	selp.u32 	%r262, 1, 0, %p44;
$L__BB0_61:
	mov.f64 	%fd124, 0d3FF0000000000000;
	sub.f64 	%fd48, %fd124, %fd22;
	min.s32 	%r150, %r263, %r94;
	setp.le.s32 	%p45, %r150, %r259;
	@%p45 bra 	$L__BB0_74;
	cvt.u32.u64 	%r151, %rd8;
$L__BB0_63:
	setp.lt.s32 	%p46, %r151, 1;
	mov.f64 	%fd290, 0d7FF0000000000000;
	mov.f64 	%fd289, 0dFFF0000000000000;
	@%p46 bra 	$L__BB0_67;
	sub.s32 	%r261, %r259, %r151;
	mov.f64 	%fd289, 0dFFF0000000000000;
	mov.f64 	%fd290, 0d7FF0000000000000;
$L__BB0_65:
	mul.wide.s32 	%rd107, %r261, 4;
	add.s64 	%rd108, %rd2, %rd107;
	ld.global.nc.f32 	%f16, [%rd108+4];
	add.s64 	%rd109, %rd1, %rd107;
	ld.global.nc.f32 	%f59, [%rd109+4];
	setp.nan.f32 	%p47, %f16, %f16;
	setp.nan.f32 	%p48, %f59, %f59;
	or.pred  	%p49, %p47, %p48;
	mov.f32 	%f131, 0f7FFFFFFF;
	@%p49 bra 	$L__BB0_70;
	add.s32 	%r261, %r261, 1;
	cvt.f64.f32 	%fd129, %f59;
	cvt.f64.f32 	%fd130, %f16;
	max.f64 	%fd289, %fd289, %fd130;
	min.f64 	%fd290, %fd290, %fd129;
	setp.lt.s32 	%p50, %r261, %r259;
	@%p50 bra 	$L__BB0_65;
$L__BB0_67:
	mul.wide.u32 	%rd110, %r259, 4;
	add.s64 	%rd111, %rd5, %rd110;
	ld.global.nc.f32 	%f18, [%rd111];
	setp.nan.f32 	%p51, %f18, %f18;
	mov.f32 	%f131, 0f7FFFFFFF;
	@%p51 bra 	$L__BB0_70;
	sub.f64 	%fd57, %fd289, %fd290;
	mov.b64 	%rd112, %fd57;
	and.b64  	%rd113, %rd112, 9223372036854775807;
	setp.eq.s64 	%p52, %rd113, 9218868437227405312;
	setp.eq.s64 	%p53, %rd113, 0;
	or.pred  	%p54, %p53, %p52;
	setp.gt.s64 	%p55, %rd113, 9218868437227405312;
	or.pred  	%p56, %p54, %p55;
	@%p56 bra 	$L__BB0_70;
	cvt.f64.f32 	%fd131, %f18;
	sub.f64 	%fd132, %fd131, %fd290;
	div.rn.f64 	%fd133, %fd132, %fd57;
	mul.f64 	%fd134, %fd133, 0d4059000000000000;
	cvt.rn.f32.f64 	%f131, %fd134;
$L__BB0_70:
	setp.nan.f32 	%p57, %f131, %f131;
	setp.nan.f64 	%p58, %fd286, %fd286;
	or.pred  	%p59, %p57, %p58;
	@%p59 bra 	$L__BB0_72;
	cvt.f64.f32 	%fd137, %f131;
	mul.f64 	%fd138, %fd22, %fd137;
	fma.rn.f64 	%fd286, %fd48, %fd286, %fd138;
	bra.uni 	$L__BB0_73;
$L__BB0_72:
	setp.num.f32 	%p60, %f131, %f131;
	setp.nan.f64 	%p61, %fd286, %fd286;
	cvt.f64.f32 	%fd135, %f131;
	selp.f64 	%fd136, %fd135, %fd286, %p61;
	selp.f64 	%fd286, %fd136, %fd286, %p60;
$L__BB0_73:
	cvt.rn.f32.f64 	%f62, %fd286;
	add.s32 	%r153, %r259, %r2;
	mul.wide.s32 	%rd114, %r153, 4;
	add.s64 	%rd115, %rd7, %rd114;
	st.global.f32 	[%rd115], %f62;
	setp.num.f64 	%p62, %fd286, %fd286;
	add.f64 	%fd139, %fd293, %fd286;
	selp.f64 	%fd293, %fd139, %fd293, %p62;
	selp.u32 	%r154, 1, 0, %p62;
	add.s32 	%r262, %r262, %r154;
	add.s32 	%r259, %r259, 1;
	setp.lt.s32 	%p63, %r259, %r150;
	@%p63 bra 	$L__BB0_63;
$L__BB0_74:
	setp.gt.s32 	%p64, %r263, %r94;
	mov.f64 	%fd296, 0d7FF8000000000000;
	@%p64 bra 	$L__BB0_78;
	setp.eq.s32 	%p65, %r262, 0;
	mov.f64 	%fd296, 0d7FF8000000000000;
	@%p65 bra 	$L__BB0_77;
	cvt.rn.f64.u32 	%fd142, %r262;
	div.rn.f64 	%fd296, %fd293, %fd142;
$L__BB0_77:
	cvt.rn.f32.f64 	%f63, %fd296;
	cvt.s64.s32 	%rd116, %r2;
	cvt.s64.s32 	%rd117, %r263;
	add.s64 	%rd118, %rd117, %rd116;
	shl.b64 	%rd119, %rd118, 2;
	add.s64 	%rd120, %rd4, %rd119;
	st.global.f32 	[%rd120+-4], %f63;
	add.s64 	%rd121, %rd7, %rd119;
	ld.global.f32 	%f64, [%rd121+-4];
	setp.num.f32 	%p66, %f64, %f64;
	setp.num.f64 	%p67, %fd296, %fd296;
	mul.f32 	%f65, %f64, 0f40400000;
	add.f32 	%f66, %f63, %f63;
	sub.f32 	%f67, %f65, %f66;
	selp.f32 	%f68, %f67, 0f7FFFFFFF, %p67;
	selp.f32 	%f69, %f68, 0f7FFFFFFF, %p66;
	add.s64 	%rd122, %rd3, %rd119;
	st.global.f32 	[%rd122+-4], %f69;
$L__BB0_78:
	setp.ge.s32 	%p68, %r263, %r94;
	@%p68 bra 	$L__BB0_94;
	mov.f64 	%fd143, 0d3FF0000000000000;
	sub.f64 	%fd67, %fd143, %fd23;
	cvt.u32.u64 	%r155, %rd8;
$L__BB0_80:
	setp.lt.s32 	%p69, %r155, 1;
	mov.f64 	%fd301, 0d7FF0000000000000;
	mov.f64 	%fd300, 0dFFF0000000000000;
	@%p69 bra 	$L__BB0_84;
	sub.s32 	%r264, %r263, %r155;
	mov.f64 	%fd300, 0dFFF0000000000000;
	mov.f64 	%fd301, 0d7FF0000000000000;
$L__BB0_82:
	mul.wide.s32 	%rd123, %r264, 4;
	add.s64 	%rd124, %rd2, %rd123;
	ld.global.nc.f32 	%f21, [%rd124+4];
	add.s64 	%rd125, %rd1, %rd123;
	ld.global.nc.f32 	%f71, [%rd125+4];
	setp.nan.f32 	%p70, %f21, %f21;
	setp.nan.f32 	%p71, %f71, %f71;
	or.pred  	%p72, %p70, %p71;
	mov.f32 	%f132, 0f7FFFFFFF;
	@%p72 bra 	$L__BB0_87;
	add.s32 	%r264, %r264, 1;
	cvt.f64.f32 	%fd148, %f71;
	cvt.f64.f32 	%fd149, %f21;
	max.f64 	%fd300, %fd300, %fd149;
	min.f64 	%fd301, %fd301, %fd148;
	setp.lt.s32 	%p73, %r264, %r263;
	@%p73 bra 	$L__BB0_82;
$L__BB0_84:
	mul.wide.u32 	%rd126, %r263, 4;
	add.s64 	%rd127, %rd5, %rd126;
	ld.global.nc.f32 	%f23, [%rd127];
	setp.nan.f32 	%p74, %f23, %f23;
	mov.f32 	%f132, 0f7FFFFFFF;
	@%p74 bra 	$L__BB0_87;
	sub.f64 	%fd76, %fd300, %fd301;
	mov.b64 	%rd128, %fd76;
	and.b64  	%rd129, %rd128, 9223372036854775807;
	setp.eq.s64 	%p75, %rd129, 9218868437227405312;
	setp.eq.s64 	%p76, %rd129, 0;
	or.pred  	%p77, %p76, %p75;
	setp.gt.s64 	%p78, %rd129, 9218868437227405312;
	or.pred  	%p79, %p77, %p78;
	@%p79 bra 	$L__BB0_87;
	cvt.f64.f32 	%fd150, %f23;
	sub.f64 	%fd151, %fd150, %fd301;
	div.rn.f64 	%fd152, %fd151, %fd76;
	mul.f64 	%fd153, %fd152, 0d4059000000000000;
	cvt.rn.f32.f64 	%f132, %fd153;
$L__BB0_87:
	setp.nan.f32 	%p80, %f132, %f132;
	setp.nan.f64 	%p81, %fd286, %fd286;
	or.pred  	%p82, %p80, %p81;
	@%p82 bra 	$L__BB0_89;
	cvt.f64.f32 	%fd156, %f132;
	mul.f64 	%fd157, %fd22, %fd156;
	fma.rn.f64 	%fd286, %fd48, %fd286, %fd157;
	bra.uni 	$L__BB0_90;
$L__BB0_89:
	setp.num.f32 	%p83, %f132, %f132;
	setp.nan.f64 	%p84, %fd286, %fd286;
	cvt.f64.f32 	%fd154, %f132;
	selp.f64 	%fd155, %fd154, %fd286, %p84;
	selp.f64 	%fd286, %fd155, %fd286, %p83;
$L__BB0_90:
	cvt.rn.f32.f64 	%f26, %fd286;
	add.s32 	%r92, %r263, %r2;
	mul.wide.s32 	%rd130, %r92, 4;
	add.s64 	%rd131, %rd7, %rd130;
	st.global.f32 	[%rd131], %f26;
	setp.nan.f64 	%p85, %fd286, %fd286;
	setp.nan.f64 	%p86, %fd296, %fd296;
	or.pred  	%p87, %p85, %p86;
	@%p87 bra 	$L__BB0_92;
	mul.f64 	%fd159, %fd23, %fd286;
	fma.rn.f64 	%fd296, %fd67, %fd296, %fd159;
	bra.uni 	$L__BB0_93;
$L__BB0_92:
	setp.num.f64 	%p88, %fd286, %fd286;
	setp.nan.f64 	%p89, %fd296, %fd296;
	selp.f64 	%fd158, %fd286, %fd296, %p89;
	selp.f64 	%fd296, %fd158, %fd296, %p88;
$L__BB0_93:
	setp.num.f64 	%p90, %fd286, %fd286;
	cvt.rn.f32.f64 	%f74, %fd296;
	add.s64 	%rd133, %rd4, %rd130;
	st.global.f32 	[%rd133], %f74;
	setp.num.f64 	%p91, %fd296, %fd296;
	mul.f32 	%f75, %f26, 0f40400000;
	add.f32 	%f76, %f74, %f74;
	sub.f32 	%f77, %f75, %f76;
	selp.f32 	%f78, %f77, 0f7FFFFFFF, %p91;
	selp.f32 	%f79, %f78, 0f7FFFFFFF, %p90;
	add.s64 	%rd134, %rd3, %rd130;
	st.global.f32 	[%rd134], %f79;
	add.s32 	%r263, %r263, 1;
	setp.lt.s32 	%p92, %r263, %r94;
	@%p92 bra 	$L__BB0_80;
$L__BB0_94:
	ret;

}
	// .globl	kdj_many_series_one_param_f32
.visible .entry kdj_many_series_one_param_f32(
	.param .u64 .ptr .align 1 kdj_many_series_one_param_f32_param_0,
	.param .u64 .ptr .align 1 kdj_many_series_one_param_f32_param_1,
	.param .u64 .ptr .align 1 kdj_many_series_one_param_f32_param_2,
	.param .u64 .ptr .align 1 kdj_many_series_one_param_f32_param_3,
	.param .u32 kdj_many_series_one_param_f32_param_4,
	.param .u32 kdj_many_series_one_param_f32_param_5,
	.param .u32 kdj_many_series_one_param_f32_param_6,
	.param .u32 kdj_many_series_one_param_f32_param_7,
	.param .u32 kdj_many_series_one_param_f32_param_8,
	.param .u32 kdj_many_series_one_param_f32_param_9,
	.param .u32 kdj_many_series_one_param_f32_param_10,
	.param .u64 .ptr .align 1 kdj_many_series_one_param_f32_param_11,
	.param .u64 .ptr .align 1 kdj_many_series_one_param_f32_param_12,
	.param .u64 .ptr .align 1 kdj_many_series_one_param_f32_param_13
)
{
	.reg .pred 	%p<135>;
	.reg .b32 	%r<239>;
	.reg .b32 	%f<87>;
	.reg .b64 	%rd<215>;
	.reg .b64 	%fd<239>;

	ld.param.u64 	%rd16, [kdj_many_series_one_param_f32_param_0];
	ld.param.u64 	%rd17, [kdj_many_series_one_param_f32_param_1];
	ld.param.u64 	%rd14, [kdj_many_series_one_param_f32_param_3];
	ld.param.u32 	%r92, [kdj_many_series_one_param_f32_param_4];
	ld.param.u32 	%r93, [kdj_many_series_one_param_f32_param_5];
	ld.param.u32 	%r95, [kdj_many_series_one_param_f32_param_7];
	ld.param.u32 	%r97, [kdj_many_series_one_param_f32_param_9];
	ld.param.u32 	%r98, [kdj_many_series_one_param_f32_param_10];
	ld.param.u64 	%rd18, [kdj_many_series_one_param_f32_param_11];
	ld.param.u64 	%rd19, [kdj_many_series_one_param_f32_param_12];
	ld.param.u64 	%rd15, [kdj_many_series_one_param_f32_param_13];
	cvta.to.global.u64 	%rd1, %rd15;
	cvta.to.global.u64 	%rd2, %rd19;
	cvta.to.global.u64 	%rd3, %rd17;
	cvta.to.global.u64 	%rd4, %rd16;
	cvta.to.global.u64 	%rd5, %rd18;
	mov.u32 	%r99, %ctaid.x;
	mov.u32 	%r100, %ntid.x;
	mov.u32 	%r101, %tid.x;
	mad.lo.s32 	%r1, %r99, %r100, %r101;
	setp.ge.s32 	%p1, %r1, %r92;
	@%p1 bra 	$L__BB1_92;
	cvta.to.global.u64 	%rd20, %rd14;
	cvt.s64.s32 	%rd6, %r1;
	mul.wide.s32 	%rd21, %r1, 4;
	add.s64 	%rd22, %rd20, %rd21;
	ld.global.nc.u32 	%r2, [%rd22];
	setp.lt.s32 	%p2, %r93, 1;
	@%p2 bra 	$L__BB1_10;
	cvt.s64.s32 	%rd7, %r92;
	and.b32  	%r3, %r93, 3;
	setp.lt.u32 	%p3, %r93, 4;
	mov.b32 	%r202, 0;
	@%p3 bra 	$L__BB1_5;
	and.b32  	%r202, %r93, 2147483644;
	mov.b32 	%r200, 0;
	shl.b64 	%rd29, %rd7, 2;
$L__BB1_4:
	.pragma "nounroll";
	cvt.u64.u32 	%rd23, %r200;
	mad.lo.s64 	%rd24, %rd23, %rd7, %rd6;
	shl.b64 	%rd25, %rd24, 2;
	add.s64 	%rd26, %rd5, %rd25;
	mov.b32 	%r104, 2147483647;
	st.global.u32 	[%rd26], %r104;
	add.s64 	%rd27, %rd2, %rd25;
	st.global.u32 	[%rd27], %r104;
	add.s64 	%rd28, %rd1, %rd25;
	st.global.u32 	[%rd28], %r104;
	add.s64 	%rd30, %rd26, %rd29;
	st.global.u32 	[%rd30], %r104;
	add.s64 	%rd31, %rd27, %rd29;
	st.global.u32 	[%rd31], %r104;
	add.s64 	%rd32, %rd28, %rd29;
	st.global.u32 	[%rd32], %r104;
	add.s64 	%rd33, %rd30, %rd29;
	st.global.u32 	[%rd33], %r104;
	add.s64 	%rd34, %rd31, %rd29;
	st.global.u32 	[%rd34], %r104;
	add.s64 	%rd35, %rd32, %rd29;
	st.global.u32 	[%rd35], %r104;
	add.s64 	%rd36, %rd33, %rd29;
	st.global.u32 	[%rd36], %r104;
	add.s64 	%rd37, %rd34, %rd29;
	st.global.u32 	[%rd37], %r104;
	add.s64 	%rd38, %rd35, %rd29;
	st.global.u32 	[%rd38], %r104;
	add.s32 	%r200, %r200, 4;
	setp.ne.s32 	%p4, %r200, %r202;
	@%p4 bra 	$L__BB1_4;
$L__BB1_5:
	setp.eq.s32 	%p5, %r3, 0;
	@%p5 bra 	$L__BB1_10;
	setp.eq.s32 	%p6, %r3, 1;
	@%p6 bra 	$L__BB1_8;
	cvt.u64.u32 	%rd39, %r202;
	mad.lo.s64 	%rd40, %rd39, %rd7, %rd6;
	shl.b64 	%rd41, %rd40, 2;
	add.s64 	%rd42, %rd5, %rd41;
	mov.b32 	%r105, 2147483647;
	st.global.u32 	[%rd42], %r105;
	add.s64 	%rd43, %rd2, %rd41;
	st.global.u32 	[%rd43], %r105;
	add.s64 	%rd44, %rd1, %rd41;
	st.global.u32 	[%rd44], %r105;
	shl.b64 	%rd45, %rd7, 2;
	add.s64 	%rd46, %rd42, %rd45;
	st.global.u32 	[%rd46], %r105;
	add.s64 	%rd47, %rd43, %rd45;
	st.global.u32 	[%rd47], %r105;
	add.s64 	%rd48, %rd44, %rd45;
	st.global.u32 	[%rd48], %r105;
	add.s32 	%r202, %r202, 2;
$L__BB1_8:
	and.b32  	%r106, %r93, 1;
	setp.eq.b32 	%p7, %r106, 1;
	not.pred 	%p8, %p7;
	@%p8 bra 	$L__BB1_10;
	cvt.u64.u32 	%rd49, %r202;
	mad.lo.s64 	%rd50, %rd49, %rd7, %rd6;
	shl.b64 	%rd51, %rd50, 2;
	add.s64 	%rd52, %rd5, %rd51;
	mov.b32 	%r107, 2147483647;
	st.global.u32 	[%rd52], %r107;
	add.s64 	%rd53, %rd2, %rd51;
	st.global.u32 	[%rd53], %r107;
	add.s64 	%rd54, %rd1, %rd51;
	st.global.u32 	[%rd54], %r107;
$L__BB1_10:
	ld.param.u32 	%r192, [kdj_many_series_one_param_f32_param_8];
	ld.param.u32 	%r184, [kdj_many_series_one_param_f32_param_6];
	setp.lt.s32 	%p9, %r2, 0;
	setp.ge.s32 	%p10, %r2, %r93;
	setp.lt.s32 	%p11, %r184, 1;
	or.pred  	%p12, %p9, %p11;
	or.pred  	%p13, %p12, %p10;
	setp.lt.s32 	%p14, %r95, 1;
	or.pred  	%p15, %p14, %p13;
	setp.lt.s32 	%p16, %r192, 1;
	or.pred  	%p17, %p16, %p15;
	@%p17 bra 	$L__BB1_92;
	ld.param.u32 	%r193, [kdj_many_series_one_param_f32_param_8];
	ld.param.u32 	%r185, [kdj_many_series_one_param_f32_param_6];
	add.s32 	%r10, %r2, %r185;
	add.s32 	%r108, %r95, %r10;
	add.s32 	%r231, %r108, -1;
	add.s32 	%r203, %r108, -2;
	add.s32 	%r237, %r203, %r193;
	add.s32 	%r14, %r237, -1;
	setp.gt.s32 	%p18, %r10, %r93;
	@%p18 bra 	$L__BB1_92;
	or.b32  	%r109, %r98, %r97;
	setp.ne.s32 	%p19, %r109, 0;
	@%p19 bra 	$L__BB1_41;
	setp.gt.s32 	%p93, %r231, %r93;
	@%p93 bra 	$L__BB1_92;
	ld.param.u32 	%r195, [kdj_many_series_one_param_f32_param_8];
	cvt.s64.s32 	%rd8, %r92;
	and.b32  	%r15, %r195, 7;
$L__BB1_15:
	mov.f64 	%fd207, 0d0000000000000000;
	mov.b32 	%r216, 0;
	mov.u32 	%r217, %r216;
$L__BB1_16:
	ld.param.u32 	%r191, [kdj_many_series_one_param_f32_param_6];
	add.s32 	%r128, %r95, %r191;
	sub.s32 	%r129, %r203, %r128;
	add.s32 	%r219, %r129, %r216;
	add.s32 	%r218, %r219, 2;
	mov.f64 	%fd209, 0dFFF0000000000000;
	mov.f64 	%fd208, 0d7FF0000000000000;
$L__BB1_17:
	cvt.s64.s32 	%rd132, %r218;
	mad.lo.s64 	%rd133, %rd132, %rd8, %rd6;
	shl.b64 	%rd134, %rd133, 2;
	add.s64 	%rd135, %rd4, %rd134;
	ld.global.nc.f32 	%f5, [%rd135];
	add.s64 	%rd136, %rd3, %rd134;
	ld.global.nc.f32 	%f56, [%rd136];
	setp.nan.f32 	%p94, %f5, %f5;
	setp.nan.f32 	%p95, %f56, %f56;
	or.pred  	%p96, %p94, %p95;
	mov.f32 	%f83, 0f7FFFFFFF;
	@%p96 bra 	$L__BB1_39;
	cvt.f64.f32 	%fd141, %f56;
	cvt.f64.f32 	%fd142, %f5;
	max.f64 	%fd209, %fd209, %fd142;
	min.f64 	%fd208, %fd208, %fd141;
	add.s32 	%r45, %r219, 1;
	add.s32 	%r130, %r219, 2;
	add.s32 	%r218, %r218, 1;
	sub.s32 	%r131, %r203, %r95;
	add.s32 	%r132, %r131, %r216;
	add.s32 	%r47, %r132, 1;
	setp.lt.s32 	%p97, %r130, %r47;
	mov.u32 	%r219, %r45;
	@%p97 bra 	$L__BB1_17;
	ld.param.u64 	%rd213, [kdj_many_series_one_param_f32_param_2];
	cvt.s64.s32 	%rd137, %r47;
	mad.lo.s64 	%rd138, %rd137, %rd8, %rd6;
	cvta.to.global.u64 	%rd139, %rd213;
	shl.b64 	%rd140, %rd138, 2;
	add.s64 	%rd141, %rd139, %rd140;
	ld.global.nc.f32 	%f9, [%rd141];
	setp.nan.f32 	%p98, %f9, %f9;
	@%p98 bra 	$L__BB1_39;
	sub.f64 	%fd18, %fd209, %fd208;
	mov.b64 	%rd142, %fd18;
	and.b64  	%rd143, %rd142, 9223372036854775807;
	setp.eq.s64 	%p99, %rd143, 9218868437227405312;
	setp.eq.s64 	%p100, %rd143, 0;
	or.pred  	%p101, %p100, %p99;
	setp.gt.s64 	%p102, %rd143, 9218868437227405312;
	or.pred  	%p103, %p101, %p102;
	@%p103 bra 	$L__BB1_39;
	cvt.f64.f32 	%fd143, %f9;
	sub.f64 	%fd144, %fd143, %fd208;
	div.rn.f64 	%fd145, %fd144, %fd18;
	mul.f64 	%fd146, %fd145, 0d4059000000000000;
	cvt.rn.f32.f64 	%f83, %fd146;
	bra.uni 	$L__BB1_39;
$L__BB1_22:
	cvt.rn.f64.u32 	%fd149, %r217;
	div.rn.f64 	%fd150, %fd207, %fd149;
	cvt.rn.f32.f64 	%f81, %fd150;
$L__BB1_23:
	cvt.u64.u32 	%rd144, %r203;
	mad.lo.s64 	%rd9, %rd144, %rd8, %rd6;
	shl.b64 	%rd145, %rd9, 2;
	add.s64 	%rd146, %rd5, %rd145;
	st.global.f32 	[%rd146], %f81;
	setp.lt.s32 	%p107, %r203, %r14;
	@%p107 bra 	$L__BB1_29;
	ld.param.u32 	%r196, [kdj_many_series_one_param_f32_param_8];
	setp.lt.u32 	%p108, %r196, 8;
	sub.s32 	%r136, %r203, %r196;
	add.s32 	%r24, %r136, 1;
	mov.f64 	%fd200, 0d0000000000000000;
	mov.b32 	%r211, 0;
	mov.u32 	%r206, %r211;
	@%p108 bra 	$L__BB1_31;
	mov.f64 	%fd200, 0d0000000000000000;
	mov.b32 	%r204, 0;
	mov.u32 	%r206, %r204;
	bra.uni 	$L__BB1_30;
$L__BB1_26:
	setp.eq.s32 	%p131, %r206, 0;
	mov.f32 	%f82, 0f7FFFFFFF;
	@%p131 bra 	$L__BB1_28;
	cvt.rn.f64.u32 	%fd197, %r206;
	div.rn.f64 	%fd198, %fd200, %fd197;
	cvt.rn.f32.f64 	%f82, %fd198;
$L__BB1_28:
	add.s64 	%rd208, %rd2, %rd145;
	st.global.f32 	[%rd208], %f82;
	setp.num.f32 	%p132, %f81, %f81;
	setp.num.f32 	%p133, %f82, %f82;
	mul.f32 	%f76, %f81, 0f40400000;
	add.f32 	%f77, %f82, %f82;
	sub.f32 	%f78, %f76, %f77;
	selp.f32 	%f79, %f78, 0f7FFFFFFF, %p133;
	selp.f32 	%f80, %f79, 0f7FFFFFFF, %p132;
	add.s64 	%rd209, %rd1, %rd145;
	st.global.f32 	[%rd209], %f80;
$L__BB1_29:
	add.s32 	%r203, %r203, 1;
	setp.lt.s32 	%p134, %r203, %r93;
	@%p134 bra 	$L__BB1_15;
	bra.uni 	$L__BB1_92;
$L__BB1_30:
	.pragma "nounroll";
	ld.param.u32 	%r197, [kdj_many_series_one_param_f32_param_8];
	add.s32 	%r138, %r24, %r204;
	cvt.s64.s32 	%rd147, %r138;
	mad.lo.s64 	%rd148, %rd147, %rd8, %rd6;
	shl.b64 	%rd149, %rd148, 2;
	add.s64 	%rd150, %rd5, %rd149;
	ld.global.f32 	%f60, [%rd150];
	setp.num.f32 	%p109, %f60, %f60;
	cvt.f64.f32 	%fd154, %f60;
	add.f64 	%fd155, %fd200, %fd154;
	selp.f64 	%fd156, %fd155, %fd200, %p109;
	selp.u32 	%r139, 1, 0, %p109;
	add.s32 	%r140, %r206, %r139;
	add.s32 	%r141, %r138, 1;
	cvt.s64.s32 	%rd151, %r141;
	mad.lo.s64 	%rd152, %rd151, %rd8, %rd6;
	shl.b64 	%rd153, %rd152, 2;
	add.s64 	%rd154, %rd5, %rd153;
	ld.global.f32 	%f61, [%rd154];
	setp.num.f32 	%p110, %f61, %f61;
	cvt.f64.f32 	%fd157, %f61;
	add.f64 	%fd158, %fd156, %fd157;
	selp.f64 	%fd159, %fd158, %fd156, %p110;
	selp.u32 	%r142, 1, 0, %p110;
	add.s32 	%r143, %r140, %r142;
	add.s32 	%r144, %r138, 2;
	cvt.s64.s32 	%rd155, %r144;
	mad.lo.s64 	%rd156, %rd155, %rd8, %rd6;
	shl.b64 	%rd157, %rd156, 2;
	add.s64 	%rd158, %rd5, %rd157;
	ld.global.f32 	%f62, [%rd158];
	setp.num.f32 	%p111, %f62, %f62;
	cvt.f64.f32 	%fd160, %f62;
	add.f64 	%fd161, %fd159, %fd160;
	selp.f64 	%fd162, %fd161, %fd159, %p111;
	selp.u32 	%r145, 1, 0, %p111;
	add.s32 	%r146, %r143, %r145;
	add.s32 	%r147, %r138, 3;
	cvt.s64.s32 	%rd159, %r147;
	mad.lo.s64 	%rd160, %rd159, %rd8, %rd6;
	shl.b64 	%rd161, %rd160, 2;
	add.s64 	%rd162, %rd5, %rd161;
	ld.global.f32 	%f63, [%rd162];
	setp.num.f32 	%p112, %f63, %f63;
	cvt.f64.f32 	%fd163, %f63;
	add.f64 	%fd164, %fd162, %fd163;
	selp.f64 	%fd165, %fd164, %fd162, %p112;
	selp.u32 	%r148, 1, 0, %p112;
	add.s32 	%r149, %r146, %r148;
	add.s32 	%r150, %r138, 4;
	cvt.s64.s32 	%rd163, %r150;
	mad.lo.s64 	%rd164, %rd163, %rd8, %rd6;
	shl.b64 	%rd165, %rd164, 2;
	add.s64 	%rd166, %rd5, %rd165;
	ld.global.f32 	%f64, [%rd166];
	setp.num.f32 	%p113, %f64, %f64;
	cvt.f64.f32 	%fd166, %f64;
	add.f64 	%fd167, %fd165, %fd166;
	selp.f64 	%fd168, %fd167, %fd165, %p113;
	selp.u32 	%r151, 1, 0, %p113;
	add.s32 	%r152, %r149, %r151;
	add.s32 	%r153, %r138, 5;
	cvt.s64.s32 	%rd167, %r153;
	mad.lo.s64 	%rd168, %rd167, %rd8, %rd6;
	shl.b64 	%rd169, %rd168, 2;
	add.s64 	%rd170, %rd5, %rd169;
	ld.global.f32 	%f65, [%rd170];
	setp.num.f32 	%p114, %f65, %f65;
	cvt.f64.f32 	%fd169, %f65;
	add.f64 	%fd170, %fd168, %fd169;
	selp.f64 	%fd171, %fd170, %fd168, %p114;
	selp.u32 	%r154, 1, 0, %p114;
	add.s32 	%r155, %r152, %r154;
	add.s32 	%r156, %r138, 6;
	cvt.s64.s32 	%rd171, %r156;
	mad.lo.s64 	%rd172, %rd171, %rd8, %rd6;
	shl.b64 	%rd173, %rd172, 2;
	add.s64 	%rd174, %rd5, %rd173;
	ld.global.f32 	%f66, [%rd174];
	setp.num.f32 	%p115, %f66, %f66;
	cvt.f64.f32 	%fd172, %f66;
	add.f64 	%fd173, %fd171, %fd172;
	selp.f64 	%fd174, %fd173, %fd171, %p115;
	selp.u32 	%r157, 1, 0, %p115;
	add.s32 	%r158, %r155, %r157;
	add.s32 	%r159, %r138, 7;
	cvt.s64.s32 	%rd175, %r159;
	mad.lo.s64 	%rd176, %rd175, %rd8, %rd6;
	shl.b64 	%rd177, %rd176, 2;
	add.s64 	%rd178, %rd5, %rd177;
	ld.global.f32 	%f67, [%rd178];
	setp.num.f32 	%p116, %f67, %f67;
	cvt.f64.f32 	%fd175, %f67;
	add.f64 	%fd176, %fd174, %fd175;
	selp.f64 	%fd200, %fd176, %fd174, %p116;
	selp.u32 	%r160, 1, 0, %p116;
	add.s32 	%r206, %r158, %r160;
	add.s32 	%r204, %r204, 8;
	and.b32  	%r211, %r197, 2147483640;
	setp.eq.s32 	%p117, %r204, %r211;
	@%p117 bra 	$L__BB1_31;
	bra.uni 	$L__BB1_30;
$L__BB1_31:
	setp.eq.s32 	%p118, %r15, 0;
	@%p118 bra 	$L__BB1_26;
	add.s32 	%r162, %r15, -1;
	setp.lt.u32 	%p119, %r162, 3;
	@%p119 bra 	$L__BB1_34;
	add.s32 	%r163, %r24, %r211;
	cvt.s64.s32 	%rd179, %r163;
	mad.lo.s64 	%rd180, %rd179, %rd8, %rd6;
	shl.b64 	%rd181, %rd180, 2;
	add.s64 	%rd182, %rd5, %rd181;
	ld.global.f32 	%f68, [%rd182];
	setp.num.f32 	%p120, %f68, %f68;
	cvt.f64.f32 	%fd178, %f68;
	add.f64 	%fd179, %fd200, %fd178;
	selp.f64 	%fd180, %fd179, %fd200, %p120;
	selp.u32 	%r164, 1, 0, %p120;
	add.s32 	%r165, %r206, %r164;
	add.s32 	%r166, %r163, 1;
	cvt.s64.s32 	%rd183, %r166;
	mad.lo.s64 	%rd184, %rd183, %rd8, %rd6;
	shl.b64 	%rd185, %rd184, 2;
	add.s64 	%rd186, %rd5, %rd185;
	ld.global.f32 	%f69, [%rd186];
	setp.num.f32 	%p121, %f69, %f69;
	cvt.f64.f32 	%fd181, %f69;
	add.f64 	%fd182, %fd180, %fd181;
	selp.f64 	%fd183, %fd182, %fd180, %p121;
	selp.u32 	%r167, 1, 0, %p121;
	add.s32 	%r168, %r165, %r167;
	add.s32 	%r169, %r163, 2;
	cvt.s64.s32 	%rd187, %r169;
	mad.lo.s64 	%rd188, %rd187, %rd8, %rd6;
	shl.b64 	%rd189, %rd188, 2;
	add.s64 	%rd190, %rd5, %rd189;
	ld.global.f32 	%f70, [%rd190];
	setp.num.f32 	%p122, %f70, %f70;
	cvt.f64.f32 	%fd184, %f70;
	add.f64 	%fd185, %fd183, %fd184;
	selp.f64 	%fd186, %fd185, %fd183, %p122;
	selp.u32 	%r170, 1, 0, %p122;
	add.s32 	%r171, %r168, %r170;
	add.s32 	%r172, %r163, 3;
	cvt.s64.s32 	%rd191, %r172;
	mad.lo.s64 	%rd192, %rd191, %rd8, %rd6;
	shl.b64 	%rd193, %rd192, 2;
	add.s64 	%rd194, %rd5, %rd193;
	ld.global.f32 	%f71, [%rd194];
	setp.num.f32 	%p123, %f71, %f71;
	cvt.f64.f32 	%fd187, %f71;
	add.f64 	%fd188, %fd186, %fd187;
	selp.f64 	%fd200, %fd188, %fd186, %p123;
	selp.u32 	%r173, 1, 0, %p123;
	add.s32 	%r206, %r171, %r173;
	add.s32 	%r211, %r211, 4;
$L__BB1_34:
	ld.param.u32 	%r198, [kdj_many_series_one_param_f32_param_8];
	and.b32  	%r175, %r198, 3;
	setp.eq.s32 	%p124, %r175, 0;
	@%p124 bra 	$L__BB1_26;
	setp.eq.s32 	%p125, %r175, 1;
	@%p125 bra 	$L__BB1_37;
	add.s32 	%r176, %r24, %r211;
	cvt.s64.s32 	%rd195, %r176;
	mad.lo.s64 	%rd196, %rd195, %rd8, %rd6;
	shl.b64 	%rd197, %rd196, 2;
	add.s64 	%rd198, %rd5, %rd197;
	ld.global.f32 	%f72, [%rd198];
	setp.num.f32 	%p126, %f72, %f72;
	cvt.f64.f32 	%fd190, %f72;
	add.f64 	%fd191, %fd200, %fd190;
	selp.f64 	%fd192, %fd191, %fd200, %p126;
	selp.u32 	%r177, 1, 0, %p126;
	add.s32 	%r178, %r206, %r177;
	add.s32 	%r179, %r176, 1;
	cvt.s64.s32 	%rd199, %r179;
	mad.lo.s64 	%rd200, %rd199, %rd8, %rd6;
	shl.b64 	%rd201, %rd200, 2;
	add.s64 	%rd202, %rd5, %rd201;
	ld.global.f32 	%f73, [%rd202];
	setp.num.f32 	%p127, %f73, %f73;
	cvt.f64.f32 	%fd193, %f73;
	add.f64 	%fd194, %fd192, %fd193;
	selp.f64 	%fd200, %fd194, %fd192, %p127;
	selp.u32 	%r180, 1, 0, %p127;
	add.s32 	%r206, %r178, %r180;
	add.s32 	%r211, %r211, 2;
$L__BB1_37:
	ld.param.u32 	%r199, [kdj_many_series_one_param_f32_param_8];
	and.b32  	%r181, %r199, 1;
	setp.eq.b32 	%p128, %r181, 1;
	not.pred 	%p129, %p128;
	@%p129 bra 	$L__BB1_26;
	add.s32 	%r182, %r24, %r211;
	cvt.s64.s32 	%rd203, %r182;
	mad.lo.s64 	%rd204, %rd203, %rd8, %rd6;
	shl.b64 	%rd205, %rd204, 2;
	add.s64 	%rd206, %rd5, %rd205;
	ld.global.f32 	%f74, [%rd206];
	setp.num.f32 	%p130, %f74, %f74;
	cvt.f64.f32 	%fd195, %f74;
	add.f64 	%fd196, %fd200, %fd195;
	selp.f64 	%fd200, %fd196, %fd200, %p130;
	selp.u32 	%r183, 1, 0, %p130;
	add.s32 	%r206, %r206, %r183;
	bra.uni 	$L__BB1_26;
$L__BB1_39:
	setp.num.f32 	%p104, %f83, %f83;
	cvt.f64.f32 	%fd147, %f83;
	add.f64 	%fd148, %fd207, %fd147;
	selp.f64 	%fd207, %fd148, %fd207, %p104;
	selp.u32 	%r133, 1, 0, %p104;
	add.s32 	%r217, %r217, %r133;
	add.s32 	%r216, %r216, 1;
	setp.eq.s32 	%p105, %r216, %r95;
	@%p105 bra 	$L__BB1_40;
	bra.uni 	$L__BB1_16;
$L__BB1_40:
	setp.eq.s32 	%p106, %r217, 0;
	mov.f32 	%f81, 0f7FFFFFFF;
	@%p106 bra 	$L__BB1_23;
	bra.uni 	$L__BB1_22;
$L__BB1_41:
	setp.ne.s32 	%p20, %r97, 1;
	setp.ne.s32 	%p21, %r98, 1;
	or.pred  	%p22, %p20, %p21;
	@%p22 bra 	$L__BB1_92;
	ld.param.u32 	%r194, [kdj_many_series_one_param_f32_param_8];
	add.s32 	%r111, %r95, 1;
	cvt.rn.f64.u32 	%fd75, %r111;
	mov.f64 	%fd76, 0d4000000000000000;
	div.rn.f64 	%fd20, %fd76, %fd75;
	add.s32 	%r112, %r194, 1;
	cvt.rn.f64.u32 	%fd77, %r112;
	div.rn.f64 	%fd21, %fd76, %fd77;
	setp.gt.u32 	%p23, %r231, %r93;
	mov.b32 	%r236, 0;
	mov.f64 	%fd228, 0d0000000000000000;
	mov.f64 	%fd227, 0d7FF8000000000000;
	@%p23 bra 	$L__BB1_55;
	sub.s32 	%r221, %r203, %r95;
	add.s32 	%r220, %r10, -1;
	mov.f64 	%fd210, 0d0000000000000000;
	mov.b32 	%r222, 0;
$L__BB1_44:
	mov.u32 	%r53, %r221;
	ld.param.u32 	%r186, [kdj_many_series_one_param_f32_param_6];
	add.s32 	%r221, %r53, 1;
	sub.s32 	%r223, %r221, %r186;
	setp.gt.s32 	%p24, %r223, %r53;
	mov.f64 	%fd214, 0d7FF0000000000000;
	mov.f64 	%fd213, 0dFFF0000000000000;
	@%p24 bra 	$L__BB1_48;
	mov.f64 	%fd213, 0dFFF0000000000000;
	mov.f64 	%fd214, 0d7FF0000000000000;
$L__BB1_46:
	add.s32 	%r223, %r223, 1;
	mul.wide.s32 	%rd55, %r223, %r92;
	add.s64 	%rd56, %rd55, %rd6;
	shl.b64 	%rd57, %rd56, 2;
	add.s64 	%rd58, %rd4, %rd57;
	ld.global.nc.f32 	%f10, [%rd58];
	add.s64 	%rd59, %rd3, %rd57;
	ld.global.nc.f32 	%f27, [%rd59];
	setp.nan.f32 	%p25, %f10, %f10;
	setp.nan.f32 	%p26, %f27, %f27;
	or.pred  	%p27, %p25, %p26;
	mov.f32 	%f84, 0f7FFFFFFF;
	@%p27 bra 	$L__BB1_51;
	cvt.f64.f32 	%fd83, %f27;
	cvt.f64.f32 	%fd84, %f10;
	max.f64 	%fd213, %fd213, %fd84;
	min.f64 	%fd214, %fd214, %fd83;
	setp.ne.s32 	%p28, %r223, %r220;
	@%p28 bra 	$L__BB1_46;
$L__BB1_48:
	ld.param.u64 	%rd210, [kdj_many_series_one_param_f32_param_2];
	mul.wide.s32 	%rd60, %r221, %r92;
	add.s64 	%rd61, %rd60, %rd6;
	cvta.to.global.u64 	%rd62, %rd210;
	shl.b64 	%rd63, %rd61, 2;
	add.s64 	%rd64, %rd62, %rd63;
	ld.global.nc.f32 	%f12, [%rd64];
	setp.nan.f32 	%p29, %f12, %f12;
	mov.f32 	%f84, 0f7FFFFFFF;
	@%p29 bra 	$L__BB1_51;
	sub.f64 	%fd29, %fd213, %fd214;
	mov.b64 	%rd65, %fd29;
	and.b64  	%rd66, %rd65, 9223372036854775807;
	setp.eq.s64 	%p30, %rd66, 9218868437227405312;
	setp.eq.s64 	%p31, %rd66, 0;
	or.pred  	%p32, %p31, %p30;
	setp.gt.s64 	%p33, %rd66, 9218868437227405312;
	or.pred  	%p34, %p32, %p33;
	@%p34 bra 	$L__BB1_51;
	cvt.f64.f32 	%fd85, %f12;
	sub.f64 	%fd86, %fd85, %fd214;
	div.rn.f64 	%fd87, %fd86, %fd29;
	mul.f64 	%fd88, %fd87, 0d4059000000000000;
	cvt.rn.f32.f64 	%f84, %fd88;
$L__BB1_51:
	setp.num.f32 	%p35, %f84, %f84;
	cvt.f64.f32 	%fd89, %f84;
	add.f64 	%fd90, %fd210, %fd89;
	selp.f64 	%fd210, %fd90, %fd210, %p35;
	selp.u32 	%r114, 1, 0, %p35;
	add.s32 	%r222, %r222, %r114;
	setp.lt.s32 	%p36, %r221, %r203;
	add.s32 	%r220, %r53, 2;
	@%p36 bra 	$L__BB1_44;
	setp.eq.s32 	%p37, %r222, 0;
	mov.f64 	%fd227, 0d7FF8000000000000;
	@%p37 bra 	$L__BB1_54;
	cvt.rn.f64.u32 	%fd92, %r222;
	div.rn.f64 	%fd227, %fd210, %fd92;
$L__BB1_54:
	cvt.rn.f32.f64 	%f30, %fd227;
	cvt.u64.u32 	%rd67, %r203;
	cvt.s64.s32 	%rd68, %r92;
	mad.lo.s64 	%rd69, %rd67, %rd68, %rd6;
	shl.b64 	%rd70, %rd69, 2;
	add.s64 	%rd71, %rd5, %rd70;
	st.global.f32 	[%rd71], %f30;
	setp.num.f64 	%p38, %fd227, %fd227;
	add.f64 	%fd93, %fd227, 0d0000000000000000;
	selp.f64 	%fd228, %fd93, 0d0000000000000000, %p38;
	selp.u32 	%r236, 1, 0, %p38;
$L__BB1_55:
	min.s32 	%r115, %r237, %r93;
	setp.le.s32 	%p39, %r115, %r231;
	@%p39 bra 	$L__BB1_73;
	ld.param.u32 	%r187, [kdj_many_series_one_param_f32_param_6];
	setp.lt.s32 	%p40, %r187, 1;
	cvt.s64.s32 	%rd10, %r92;
	@%p40 bra 	$L__BB1_67;
$L__BB1_57:
	ld.param.u32 	%r188, [kdj_many_series_one_param_f32_param_6];
	sub.s32 	%r227, %r231, %r188;
	mov.f64 	%fd221, 0dFFF0000000000000;
	mov.f64 	%fd220, 0d7FF0000000000000;
$L__BB1_58:
	add.s32 	%r227, %r227, 1;
	cvt.s64.s32 	%rd92, %r227;
	mad.lo.s64 	%rd93, %rd92, %rd10, %rd6;
	shl.b64 	%rd94, %rd93, 2;
	add.s64 	%rd95, %rd4, %rd94;
	ld.global.nc.f32 	%f15, [%rd95];
	add.s64 	%rd96, %rd3, %rd94;
	ld.global.nc.f32 	%f34, [%rd96];
	setp.nan.f32 	%p47, %f15, %f15;
	setp.nan.f32 	%p48, %f34, %f34;
	or.pred  	%p49, %p47, %p48;
	mov.f32 	%f85, 0f7FFFFFFF;
	@%p49 bra 	$L__BB1_63;
	cvt.f64.f32 	%fd102, %f34;
	cvt.f64.f32 	%fd103, %f15;
	max.f64 	%fd221, %fd221, %fd103;
	min.f64 	%fd220, %fd220, %fd102;
	setp.lt.s32 	%p50, %r227, %r231;
	@%p50 bra 	$L__BB1_58;
	ld.param.u64 	%rd211, [kdj_many_series_one_param_f32_param_2];
	cvt.u64.u32 	%rd97, %r231;
	mad.lo.s64 	%rd98, %rd97, %rd10, %rd6;
	cvta.to.global.u64 	%rd99, %rd211;
	shl.b64 	%rd100, %rd98, 2;
	add.s64 	%rd101, %rd99, %rd100;
	ld.global.nc.f32 	%f19, [%rd101];
	setp.nan.f32 	%p51, %f19, %f19;
	@%p51 bra 	$L__BB1_63;
	sub.f64 	%fd42, %fd221, %fd220;
	mov.b64 	%rd102, %fd42;
	and.b64  	%rd103, %rd102, 9223372036854775807;
	setp.eq.s64 	%p52, %rd103, 9218868437227405312;
	setp.eq.s64 	%p53, %rd103, 0;
	or.pred  	%p54, %p53, %p52;
	setp.gt.s64 	%p55, %rd103, 9218868437227405312;
	or.pred  	%p56, %p54, %p55;
	@%p56 bra 	$L__BB1_63;
	cvt.f64.f32 	%fd104, %f19;
	sub.f64 	%fd105, %fd104, %fd220;
	div.rn.f64 	%fd106, %fd105, %fd42;
	mul.f64 	%fd107, %fd106, 0d4059000000000000;
	cvt.rn.f32.f64 	%f85, %fd107;
$L__BB1_63:
	setp.num.f32 	%p57, %f85, %f85;
	setp.num.f64 	%p58, %fd227, %fd227;
	and.pred  	%p59, %p57, %p58;
	@%p59 bra 	$L__BB1_65;
	setp.nan.f64 	%p61, %fd227, %fd227;
	cvt.f64.f32 	%fd108, %f85;
	selp.f64 	%fd109, %fd108, %fd227, %p61;
	selp.f64 	%fd227, %fd109, %fd227, %p57;
	bra.uni 	$L__BB1_66;
$L__BB1_65:
	cvt.f64.f32 	%fd110, %f85;
	mul.f64 	%fd111, %fd20, %fd110;
	mov.f64 	%fd112, 0d3FF0000000000000;
	sub.f64 	%fd113, %fd112, %fd20;
	fma.rn.f64 	%fd227, %fd113, %fd227, %fd111;
$L__BB1_66:
	cvt.rn.f32.f64 	%f37, %fd227;
	cvt.u64.u32 	%rd104, %r231;
	mad.lo.s64 	%rd105, %rd104, %rd10, %rd6;
	shl.b64 	%rd106, %rd105, 2;
	add.s64 	%rd107, %rd5, %rd106;
	st.global.f32 	[%rd107], %f37;
	setp.num.f64 	%p62, %fd227, %fd227;
	add.f64 	%fd114, %fd228, %fd227;
	selp.f64 	%fd228, %fd114, %fd228, %p62;
	selp.u32 	%r126, 1, 0, %p62;
	add.s32 	%r236, %r236, %r126;
	add.s32 	%r231, %r231, 1;
	setp.lt.s32 	%p63, %r231, %r115;
	@%p63 bra 	$L__BB1_57;
	bra.uni 	$L__BB1_73;
$L__BB1_67:
	add.s32 	%r117, %r10, %r95;
	max.s32 	%r118, %r115, %r117;
	sub.s32 	%r71, %r118, %r117;
	add.s32 	%r119, %r71, 1;
	and.b32  	%r72, %r119, 3;
	setp.eq.s32 	%p41, %r72, 0;
	@%p41 bra 	$L__BB1_70;
	mov.b32 	%r230, 0;
	cvt.rn.f32.f64 	%f31, %fd227;
$L__BB1_69:
	.pragma "nounroll";
	setp.num.f64 	%p42, %fd227, %fd227;
	cvt.u64.u32 	%rd72, %r231;
	mad.lo.s64 	%rd73, %rd72, %rd10, %rd6;
	shl.b64 	%rd74, %rd73, 2;
	add.s64 	%rd75, %rd5, %rd74;
	st.global.f32 	[%rd75], %f31;
	add.f64 	%fd95, %fd228, %fd227;
	selp.f64 	%fd228, %fd95, %fd228, %p42;
	selp.u32 	%r121, 1, 0, %p42;
	add.s32 	%r236, %r236, %r121;
	add.s32 	%r231, %r231, 1;
	add.s32 	%r230, %r230, 1;
	setp.ne.s32 	%p43, %r230, %r72;
	@%p43 bra 	$L__BB1_69;
$L__BB1_70:
	setp.lt.u32 	%p44, %r71, 3;
	@%p44 bra 	$L__BB1_73;
	cvt.rn.f32.f64 	%f32, %fd227;
$L__BB1_72:
	setp.num.f64 	%p45, %fd227, %fd227;
	cvt.u64.u32 	%rd76, %r231;
	mad.lo.s64 	%rd77, %rd76, %rd10, %rd6;
	shl.b64 	%rd78, %rd77, 2;
	add.s64 	%rd79, %rd5, %rd78;
	st.global.f32 	[%rd79], %f32;
	add.f64 	%fd96, %fd228, %fd227;
	add.s32 	%r122, %r231, 1;
	cvt.u64.u32 	%rd80, %r122;
	mad.lo.s64 	%rd81, %rd80, %rd10, %rd6;
	shl.b64 	%rd82, %rd81, 2;
	add.s64 	%rd83, %rd5, %rd82;
	st.global.f32 	[%rd83], %f32;
	add.f64 	%fd97, %fd96, %fd227;
	add.s32 	%r123, %r231, 2;
	cvt.u64.u32 	%rd84, %r123;
	mad.lo.s64 	%rd85, %rd84, %rd10, %rd6;
	shl.b64 	%rd86, %rd85, 2;
	add.s64 	%rd87, %rd5, %rd86;
	st.global.f32 	[%rd87], %f32;
	add.f64 	%fd98, %fd97, %fd227;
	add.s32 	%r124, %r231, 3;
	cvt.u64.u32 	%rd88, %r124;
	mad.lo.s64 	%rd89, %rd88, %rd10, %rd6;
	shl.b64 	%rd90, %rd89, 2;
	add.s64 	%rd91, %rd5, %rd90;
	st.global.f32 	[%rd91], %f32;
	add.f64 	%fd99, %fd98, %fd227;
	selp.f64 	%fd228, %fd99, %fd228, %p45;
	selp.b32 	%r125, 4, 0, %p45;
	add.s32 	%r236, %r236, %r125;
	add.s32 	%r231, %r231, 4;
	setp.lt.s32 	%p46, %r231, %r115;
	@%p46 bra 	$L__BB1_72;
$L__BB1_73:
	ld.param.u64 	%rd214, [kdj_many_series_one_param_f32_param_13];
	cvta.to.global.u64 	%rd11, %rd214;
	setp.gt.s32 	%p64, %r237, %r93;
	mov.f64 	%fd231, 0d7FF8000000000000;
	@%p64 bra 	$L__BB1_77;
	setp.eq.s32 	%p65, %r236, 0;
	mov.f64 	%fd231, 0d7FF8000000000000;
	@%p65 bra 	$L__BB1_76;
	cvt.rn.f64.u32 	%fd117, %r236;
	div.rn.f64 	%fd231, %fd228, %fd117;
$L__BB1_76:
	cvt.rn.f32.f64 	%f38, %fd231;
	mul.wide.s32 	%rd108, %r14, %r92;
	add.s64 	%rd109, %rd108, %rd6;
	shl.b64 	%rd110, %rd109, 2;
	add.s64 	%rd111, %rd2, %rd110;
	st.global.f32 	[%rd111], %f38;
	add.s64 	%rd112, %rd5, %rd110;
	ld.global.f32 	%f39, [%rd112];
	setp.num.f32 	%p66, %f39, %f39;
	setp.num.f64 	%p67, %fd231, %fd231;
	mul.f32 	%f40, %f39, 0f40400000;
	add.f32 	%f41, %f38, %f38;
	sub.f32 	%f42, %f40, %f41;
	selp.f32 	%f43, %f42, 0f7FFFFFFF, %p67;
	selp.f32 	%f44, %f43, 0f7FFFFFFF, %p66;
	add.s64 	%rd113, %rd11, %rd110;
	st.global.f32 	[%rd113], %f44;
$L__BB1_77:
	setp.ge.s32 	%p68, %r237, %r93;
	@%p68 bra 	$L__BB1_92;
$L__BB1_78:
	ld.param.u32 	%r189, [kdj_many_series_one_param_f32_param_6];
	setp.lt.s32 	%p69, %r189, 1;
	mov.f64 	%fd236, 0d7FF0000000000000;
	mov.f64 	%fd235, 0dFFF0000000000000;
	@%p69 bra 	$L__BB1_82;
	ld.param.u32 	%r190, [kdj_many_series_one_param_f32_param_6];
	sub.s32 	%r238, %r237, %r190;
	mov.f64 	%fd235, 0dFFF0000000000000;
	mov.f64 	%fd236, 0d7FF0000000000000;
$L__BB1_80:
	add.s32 	%r238, %r238, 1;
	mul.wide.s32 	%rd114, %r238, %r92;
	add.s64 	%rd115, %rd114, %rd6;
	shl.b64 	%rd116, %rd115, 2;
	add.s64 	%rd117, %rd4, %rd116;
	ld.global.nc.f32 	%f20, [%rd117];
	add.s64 	%rd118, %rd3, %rd116;
	ld.global.nc.f32 	%f46, [%rd118];
	setp.nan.f32 	%p70, %f20, %f20;
	setp.nan.f32 	%p71, %f46, %f46;
	or.pred  	%p72, %p70, %p71;
	mov.f32 	%f86, 0f7FFFFFFF;
	@%p72 bra 	$L__BB1_85;
	cvt.f64.f32 	%fd122, %f46;
	cvt.f64.f32 	%fd123, %f20;
	max.f64 	%fd235, %fd235, %fd123;
	min.f64 	%fd236, %fd236, %fd122;
	setp.lt.s32 	%p73, %r238, %r237;
	@%p73 bra 	$L__BB1_80;
$L__BB1_82:
	ld.param.u64 	%rd212, [kdj_many_series_one_param_f32_param_2];
	mul.wide.s32 	%rd119, %r237, %r92;
	add.s64 	%rd120, %rd119, %rd6;
	cvta.to.global.u64 	%rd121, %rd212;
	shl.b64 	%rd122, %rd120, 2;
	add.s64 	%rd123, %rd121, %rd122;
	ld.global.nc.f32 	%f22, [%rd123];
	setp.nan.f32 	%p74, %f22, %f22;
	mov.f32 	%f86, 0f7FFFFFFF;
	@%p74 bra 	$L__BB1_85;
	sub.f64 	%fd66, %fd235, %fd236;
	mov.b64 	%rd124, %fd66;
	and.b64  	%rd125, %rd124, 9223372036854775807;
	setp.eq.s64 	%p75, %rd125, 9218868437227405312;
	setp.eq.s64 	%p76, %rd125, 0;
	or.pred  	%p77, %p76, %p75;
	setp.gt.s64 	%p78, %rd125, 9218868437227405312;
	or.pred  	%p79, %p77, %p78;
	@%p79 bra 	$L__BB1_85;
	cvt.f64.f32 	%fd124, %f22;
	sub.f64 	%fd125, %fd124, %fd236;
	div.rn.f64 	%fd126, %fd125, %fd66;
	mul.f64 	%fd127, %fd126, 0d4059000000000000;
	cvt.rn.f32.f64 	%f86, %fd127;
$L__BB1_85:
	setp.nan.f32 	%p80, %f86, %f86;
	setp.nan.f64 	%p81, %fd227, %fd227;
	or.pred  	%p82, %p80, %p81;
	@%p82 bra 	$L__BB1_87;
	cvt.f64.f32 	%fd130, %f86;
	mul.f64 	%fd131, %fd20, %fd130;
	mov.f64 	%fd132, 0d3FF0000000000000;
	sub.f64 	%fd133, %fd132, %fd20;
	fma.rn.f64 	%fd227, %fd133, %fd227, %fd131;
	bra.uni 	$L__BB1_88;
$L__BB1_87:
	setp.num.f32 	%p83, %f86, %f86;
	cvt.f64.f32 	%fd128, %f86;
	selp.f64 	%fd129, %fd128, %fd227, %p81;
	selp.f64 	%fd227, %fd129, %fd227, %p83;
$L__BB1_88:
	cvt.rn.f32.f64 	%f25, %fd227;
	mul.wide.s32 	%rd126, %r237, %r92;
	add.s64 	%rd12, %rd126, %rd6;
	shl.b64 	%rd127, %rd12, 2;
	add.s64 	%rd128, %rd5, %rd127;
	st.global.f32 	[%rd128], %f25;
	setp.nan.f64 	%p85, %fd227, %fd227;
	setp.nan.f64 	%p86, %fd231, %fd231;
	or.pred  	%p87, %p85, %p86;
	@%p87 bra 	$L__BB1_90;
	mul.f64 	%fd135, %fd21, %fd227;
	mov.f64 	%fd136, 0d3FF0000000000000;
	sub.f64 	%fd137, %fd136, %fd21;
	fma.rn.f64 	%fd231, %fd137, %fd231, %fd135;
	bra.uni 	$L__BB1_91;
$L__BB1_90:
	setp.num.f64 	%p88, %fd227, %fd227;
	selp.f64 	%fd134, %fd227, %fd231, %p86;
	selp.f64 	%fd231, %fd134, %fd231, %p88;
$L__BB1_91:
	setp.num.f64 	%p90, %fd227, %fd227;
	cvt.rn.f32.f64 	%f49, %fd231;
	add.s64 	%rd130, %rd2, %rd127;
	st.global.f32 	[%rd130], %f49;
	setp.num.f64 	%p91, %fd231, %fd231;
	mul.f32 	%f50, %f25, 0f40400000;
	add.f32 	%f51, %f49, %f49;
	sub.f32 	%f52, %f50, %f51;
	selp.f32 	%f53, %f52, 0f7FFFFFFF, %p91;
	selp.f32 	%f54, %f53, 0f7FFFFFFF, %p90;
	add.s64 	%rd131, %rd11, %rd127;
	st.global.f32 	[%rd131], %f54;
	add.s32 	%r237, %r237, 1;
	setp.lt.s32 	%p92, %r237, %r93;
	@%p92 bra 	$L__BB1_78;
$L__BB1_92:
	ret;

}


// ===== COMPILED SASS (sm_100) =====

	.target	sm_100

	.elftype	@"ET_EXEC"


//--------------------- .note.nv.tkinfo           --------------------------
	.section	.note.nv.tkinfo,"",@"SHT_NOTE"
	.sectionflags	@"SHF_NOTE_NV_TKINFO"
	.tkinfo
        /*0018*/ 	.word	0x00000002
        /*0030*/ 	.string	""
        /*0030*/ 	.string	"ptxas"
        /*0030*/ 	.string	"Cuda compilation tools, release 13.0, V13.0.88"
        /*0030*/ 	.string	"Build cuda_13.0.r13.0/compiler.36424714_0"
        /*0030*/ 	.string	"-arch sm_100 -m 64 "



//--------------------- .note.nv.cuinfo           --------------------------
	.section	.note.nv.cuinfo,"",@"SHT_NOTE"
	.sectionflags	@"SHF_NOTE_NV_CUINFO"
        /*0018*/ 	.short	0x0002
        /*001a*/ 	.short	0x0064
        /*001c*/ 	.short	0x0082
	.zero		2


//--------------------- .nv.info                  --------------------------
	.section	.nv.info,"",@"SHT_CUDA_INFO"
	.align	4


	//----- nvinfo : EIATTR_REGCOUNT
	.align		4
        /*0000*/ 	.byte	0x04, 0x2f
        /*0002*/ 	.short	(.L_1 - .L_0)
	.align		4
.L_0:
        /*0004*/ 	.word	index@(kdj_batch_f32)
        /*0008*/ 	.word	0x00000030


	//----- nvinfo : EIATTR_FRAME_SIZE
	.align		4
.L_1:
        /*000c*/ 	.byte	0x04, 0x11
        /*000e*/ 	.short	(.L_3 - .L_2)
	.align		4
.L_2:
        /*0010*/ 	.word	index@($__internal_1_$__cuda_sm20_div_rn_f64_full)
        /*0014*/ 	.word	0x00000000


	//----- nvinfo : EIATTR_FRAME_SIZE
	.align		4
.L_3:
        /*0018*/ 	.byte	0x04, 0x11
        /*001a*/ 	.short	(.L_5 - .L_4)
	.align		4
.L_4:
        /*001c*/ 	.word	index@(kdj_batch_f32)
        /*0020*/ 	.word	0x00000000


	//----- nvinfo : EIATTR_REGCOUNT
	.align		4
.L_5:
        /*0024*/ 	.byte	0x04, 0x2f
        /*0026*/ 	.short	(.L_7 - .L_6)
	.align		4
.L_6:
        /*0028*/ 	.word	index@(kdj_many_series_one_param_f32)
        /*002c*/ 	.word	0x00000028


	//----- nvinfo : EIATTR_FRAME_SIZE
	.align		4
.L_7:
        /*0030*/ 	.byte	0x04, 0x11
        /*0032*/ 	.short	(.L_9 - .L_8)
	.align		4
.L_8:
        /*0034*/ 	.word	index@($__internal_0_$__cuda_sm20_div_rn_f64_full)
        /*0038*/ 	.word	0x00000000


	//----- nvinfo : EIATTR_FRAME_SIZE
	.align		4
.L_9:
        /*003c*/ 	.byte	0x04, 0x11
        /*003e*/ 	.short	(.L_11 - .L_10)
	.align		4
.L_10:
        /*0040*/ 	.word	index@(kdj_many_series_one_param_f32)
        /*0044*/ 	.word	0x00000000


	//----- nvinfo : EIATTR_MIN_STACK_SIZE
	.align		4
.L_11:
        /*0048*/ 	.byte	0x04, 0x12
        /*004a*/ 	.short	(.L_13 - .L_12)
	.align		4
.L_12:
        /*004c*/ 	.word	index@(kdj_many_series_one_param_f32)
        /*0050*/ 	.word	0x00000000


	//----- nvinfo : EIATTR_MIN_STACK_SIZE
	.align		4
.L_13:
        /*0054*/ 	.byte	0x04, 0x12
        /*0056*/ 	.short	(.L_15 - .L_14)
	.align		4
.L_14:
        /*0058*/ 	.word	index@(kdj_batch_f32)
        /*005c*/ 	.word	0x00000000
.L_15:


//--------------------- .nv.compat                --------------------------
	.section	.nv.compat,"",@"SHT_CUDA_COMPAT_INFO"
	.align	4
        /*0000*/ 	.byte	0x02, 0x09, 0x00, 0x00, 0x02, 0x02, 0x01, 0x00, 0x02, 0x05, 0x05, 0x00, 0x03, 0x07, 0x01, 0x01
        /*0010*/ 	.byte	0x02, 0x03, 0x00, 0x00, 0x02, 0x06, 0x01, 0x00, 0x04, 0x0b, 0x08, 0x00, 0x01, 0x00, 0x00, 0x00
        /*0020*/ 	.byte	0x00, 0x00, 0x00, 0x00


//--------------------- .nv.info.kdj_many_series_one_param_f32 --------------------------
	.section	.nv.info.kdj_many_series_one_param_f32,"",@"SHT_CUDA_INFO"
	.sectionflags	@""
	.align	4


	//----- nvinfo : EIATTR_CUDA_API_VERSION
	.align		4
        /*0000*/ 	.byte	0x04, 0x37
        /*0002*/ 	.short	(.L_17 - .L_16)
.L_16:
        /*0004*/ 	.word	0x00000082


	//----- nvinfo : EIATTR_KPARAM_INFO
	.align		4
.L_17:
        /*0008*/ 	.byte	0x04, 0x17
        /*000a*/ 	.short	(.L_19 - .L_18)
.L_18:
        /*000c*/ 	.word	0x00000000
        /*0010*/ 	.short	0x000d
        /*0012*/ 	.short	0x0050
        /*0014*/ 	.byte	0x00, 0xf5, 0x21, 0x00


	//----- nvinfo : EIATTR_KPARAM_INFO
	.align		4
.L_19:
        /*0018*/ 	.byte	0x04, 0x17
        /*001a*/ 	.short	(.L_21 - .L_20)
.L_20:
        /*001c*/ 	.word	0x00000000
        /*0020*/ 	.short	0x000c
        /*0022*/ 	.short	0x0048
        /*0024*/ 	.byte	0x00, 0xf5, 0x21, 0x00


	//----- nvinfo : EIATTR_KPARAM_INFO
	.align		4
.L_21:
        /*0028*/ 	.byte	0x04, 0x17
        /*002a*/ 	.short	(.L_23 - .L_22)
.L_22:
        /*002c*/ 	.word	0x00000000
        /*0030*/ 	.short	0x000b
        /*0032*/ 	.short	0x0040
        /*0034*/ 	.byte	0x00, 0xf5, 0x21, 0x00


	//----- nvinfo : EIATTR_KPARAM_INFO
	.align		4
.L_23:
        /*0038*/ 	.byte	0x04, 0x17
        /*003a*/ 	.short	(.L_25 - .L_24)
.L_24:
        /*003c*/ 	.word	0x00000000
        /*0040*/ 	.short	0x000a
        /*0042*/ 	.short	0x0038
        /*0044*/ 	.byte	0x00, 0xf0, 0x11, 0x00


	//----- nvinfo : EIATTR_KPARAM_INFO
	.align		4
.L_25:
        /*0048*/ 	.byte	0x04, 0x17
        /*004a*/ 	.short	(.L_27 - .L_26)
.L_26:
        /*004c*/ 	.word	0x00000000
        /*0050*/ 	.short	0x0009
        /*0052*/ 	.short	0x0034
        /*0054*/ 	.byte	0x00, 0xf0, 0x11, 0x00


	//----- nvinfo : EIATTR_KPARAM_INFO
	.align		4
.L_27:
        /*0058*/ 	.byte	0x04, 0x17
        /*005a*/ 	.short	(.L_29 - .L_28)
.L_28:
        /*005c*/ 	.word	0x00000000
        /*0060*/ 	.short	0x0008
        /*0062*/ 	.short	0x0030
        /*0064*/ 	.byte	0x00, 0xf0, 0x11, 0x00


	//----- nvinfo : EIATTR_KPARAM_INFO
	.align		4
.L_29:
        /*0068*/ 	.byte	0x04, 0x17
        /*006a*/ 	.short	(.L_31 - .L_30)
.L_30:
        /*006c*/ 	.word	0x00000000
        /*0070*/ 	.short	0x0007
        /*0072*/ 	.short	0x002c
        /*0074*/ 	.byte	0x00, 0xf0, 0x11, 0x00


	//----- nvinfo : EIATTR_KPARAM_INFO
	.align		4
.L_31:
        /*0078*/ 	.byte	0x04, 0x17
        /*007a*/ 	.short	(.L_33 - .L_32)
.L_32:
        /*007c*/ 	.word	0x00000000
        /*0080*/ 	.short	0x0006
        /*0082*/ 	.short	0x0028
        /*0084*/ 	.byte	0x00, 0xf0, 0x11, 0x00


	//----- nvinfo : EIATTR_KPARAM_INFO
	.align		4
.L_33:
        /*0088*/ 	.byte	0x04, 0x17
        /*008a*/ 	.short	(.L_35 - .L_34)
.L_34:
        /*008c*/ 	.word	0x00000000
        /*0090*/ 	.short	0x0005
        /*0092*/ 	.short	0x0024
        /*0094*/ 	.byte	0x00, 0xf0, 0x11, 0x00


	//----- nvinfo : EIATTR_KPARAM_INFO
	.align		4
.L_35:
        /*0098*/ 	.byte	0x04, 0x17
        /*009a*/ 	.short	(.L_37 - .L_36)
.L_36:
        /*009c*/ 	.word	0x00000000
        /*00a0*/ 	.short	0x0004
        /*00a2*/ 	.short	0x0020
        /*00a4*/ 	.byte	0x00, 0xf0, 0x11, 0x00


	//----- nvinfo : EIATTR_KPARAM_INFO
	.align		4
.L_37:
        /*00a8*/ 	.byte	0x04, 0x17
        /*00aa*/ 	.short	(.L_39 - .L_38)
.L_38:
        /*00ac*/ 	.word	0x00000000
        /*00b0*/ 	.short	0x0003
        /*00b2*/ 	.short	0x0018
        /*00b4*/ 	.byte	0x00, 0xf5, 0x21, 0x00


	//----- nvinfo : EIATTR_KPARAM_INFO
	.align		4
.L_39:
        /*00b8*/ 	.byte	0x04, 0x17
        /*00ba*/ 	.short	(.L_41 - .L_40)
.L_40:
        /*00bc*/ 	.word	0x00000000
        /*00c0*/ 	.short	0x0002
        /*00c2*/ 	.short	0x0010
        /*00c4*/ 	.byte	0x00, 0xf5, 0x21, 0x00


	//----- nvinfo : EIATTR_KPARAM_INFO
	.align		4
.L_41:
        /*00c8*/ 	.byte	0x04, 0x17
        /*00ca*/ 	.short	(.L_43 - .L_42)
.L_42:
        /*00cc*/ 	.word	0x00000000
        /*00d0*/ 	.short	0x0001
        /*00d2*/ 	.short	0x0008
        /*00d4*/ 	.byte	0x00, 0xf5, 0x21, 0x00


	//----- nvinfo : EIATTR_KPARAM_INFO
	.align		4
.L_43:
        /*00d8*/ 	.byte	0x04, 0x17
        /*00da*/ 	.short	(.L_45 - .L_44)
.L_44:
        /*00dc*/ 	.word	0x00000000
        /*00e0*/ 	.short	0x0000
        /*00e2*/ 	.short	0x0000
        /*00e4*/ 	.byte	0x00, 0xf5, 0x21, 0x00


	//----- nvinfo : EIATTR_SPARSE_MMA_MASK
	.align		4
.L_45:
        /*00e8*/ 	.byte	0x03, 0x50
        /*00ea*/ 	.short	0x0000


	//----- nvinfo : EIATTR_MAXREG_COUNT
	.align		4
        /*00ec*/ 	.byte	0x03, 0x1b
        /*00ee*/ 	.short	0x00ff


	//----- nvinfo : EIATTR_MERCURY_ISA_VERSION
	.align		4
        /*00f0*/ 	.byte	0x03, 0x5f
        /*00f2*/ 	.short	0x0101


	//----- nvinfo : EIATTR_VRC_CTA_INIT_COUNT
	.align		4
        /*00f4*/ 	.byte	0x02, 0x4a
	.zero		1
	.zero		1


	//----- nvinfo : EIATTR_EXIT_INSTR_OFFSETS
	.align		4
        /*00f8*/ 	.byte	0x04, 0x1c
        /*00fa*/ 	.short	(.L_47 - .L_46)


	//   ....[0]....
.L_46:
        /*00fc*/ 	.word	0x00000070


	//   ....[1]....
        /*0100*/ 	.word	0x00000860


	//   ....[2]....
        /*0104*/ 	.word	0x00000890


	//   ....[3]....
        /*0108*/ 	.word	0x00000940


	//   ....[4]....
        /*010c*/ 	.word	0x000026f0


	//   ....[5]....
        /*0110*/ 	.word	0x00002720


	//   ....[6]....
        /*0114*/ 	.word	0x000045d0


	//   ....[7]....
        /*0118*/ 	.word	0x00004f60


	//----- nvinfo : EIATTR_CRS_STACK_SIZE
	.align		4
.L_47:
        /*011c*/ 	.byte	0x04, 0x1e
        /*011e*/ 	.short	(.L_49 - .L_48)
.L_48:
        /*0120*/ 	.word	0x00000000


	//----- nvinfo : EIATTR_CBANK_PARAM_SIZE
	.align		4
.L_49:
        /*0124*/ 	.byte	0x03, 0x19
        /*0126*/ 	.short	0x0058


	//----- nvinfo : EIATTR_PARAM_CBANK
	.align		4
        /*0128*/ 	.byte	0x04, 0x0a
        /*012a*/ 	.short	(.L_51 - .L_50)
	.align		4
.L_50:
        /*012c*/ 	.word	index@(.nv.constant0.kdj_many_series_one_param_f32)
        /*0130*/ 	.short	0x0380
        /*0132*/ 	.short	0x0058


	//----- nvinfo : EIATTR_SW_WAR
	.align		4
.L_51:
        /*0134*/ 	.byte	0x04, 0x36
        /*0136*/ 	.short	(.L_53 - .L_52)
.L_52:
        /*0138*/ 	.word	0x00000008
.L_53:


//--------------------- .nv.info.kdj_batch_f32    --------------------------
	.section	.nv.info.kdj_batch_f32,"",@"SHT_CUDA_INFO"
	.sectionflags	@""
	.align	4


	//----- nvinfo : EIATTR_CUDA_API_VERSION
	.align		4
        /*0000*/ 	.byte	0x04, 0x37
        /*0002*/ 	.short	(.L_55 - .L_54)
.L_54:
        /*0004*/ 	.word	0x00000082


	//----- nvinfo : EIATTR_KPARAM_INFO
	.align		4
.L_55:
        /*0008*/ 	.byte	0x04, 0x17
        /*000a*/ 	.short	(.L_57 - .L_56)
.L_56:
        /*000c*/ 	.word	0x00000000
        /*0010*/ 	.short	0x0013
        /*0012*/ 	.short	0x0088
        /*0014*/ 	.byte	0x00, 0xf5, 0x21, 0x00


	//----- nvinfo : EIATTR_KPARAM_INFO
	.align		4
.L_57:
        /*0018*/ 	.byte	0x04, 0x17
        /*001a*/ 	.short	(.L_59 - .L_58)
.L_58:
        /*001c*/ 	.word	0x00000000
        /*0020*/ 	.short	0x0012
        /*0022*/ 	.short	0x0080
        /*0024*/ 	.byte	0x00, 0xf5, 0x21, 0x00


	//----- nvinfo : EIATTR_KPARAM_INFO
	.align		4
.L_59:
        /*0028*/ 	.byte	0x04, 0x17
        /*002a*/ 	.short	(.L_61 - .L_60)
.L_60:
        /*002c*/ 	.word	0x00000000
        /*0030*/ 	.short	0x0011
        /*0032*/ 	.short	0x0078
        /*0034*/ 	.byte	0x00, 0xf5, 0x21, 0x00


	//----- nvinfo : EIATTR_KPARAM_INFO
	.align		4
.L_61:
        /*0038*/ 	.byte	0x04, 0x17
        /*003a*/ 	.short	(.L_63 - .L_62)
.L_62:
        /*003c*/ 	.word	0x00000000
        /*0040*/ 	.short	0x0010
        /*0042*/ 	.short	0x0074
        /*0044*/ 	.byte	0x00, 0xf0, 0x11, 0x00


	//----- nvinfo : EIATTR_KPARAM_INFO
	.align		4
.L_63:
        /*0048*/ 	.byte	0x04, 0x17
        /*004a*/ 	.short	(.L_65 - .L_64)
.L_64:
        /*004c*/ 	.word	0x00000000
        /*0050*/ 	.short	0x000f
        /*0052*/ 	.short	0x0070
        /*0054*/ 	.byte	0x00, 0xf0, 0x11, 0x00


	//----- nvinfo : EIATTR_KPARAM_INFO
	.align		4
.L_65:
        /*0058*/ 	.byte	0x04, 0x17
        /*005a*/ 	.short	(.L_67 - .L_66)
.L_66:
        /*005c*/ 	.word	0x00000000
        /*0060*/ 	.short	0x000e
        /*0062*/ 	.short	0x006c
        /*0064*/ 	.byte	0x00, 0xf0, 0x11, 0x00


	//----- nvinfo : EIATTR_KPARAM_INFO
	.align		4
.L_67:
        /*0068*/ 	.byte	0x04, 0x17
        /*006a*/ 	.short	(.L_69 - .L_68)
.L_68:
        /*006c*/ 	.word	0x00000000
        /*0070*/ 	.short	0x000d
        /*0072*/ 	.short	0x0068
        /*0074*/ 	.byte	0x00, 0xf0, 0x11, 0x00


	//----- nvinfo : EIATTR_KPARAM_INFO
	.align		4
.L_69:
        /*0078*/ 	.byte	0x04, 0x17
        /*007a*/ 	.short	(.L_71 - .L_70)
.L_70:
        /*007c*/ 	.word	0x00000000
        /*0080*/ 	.short	0x000c
        /*0082*/ 	.short	0x0060
        /*0084*/ 	.byte	0x00, 0xf5, 0x21, 0x00


	//----- nvinfo : EIATTR_KPARAM_INFO
	.align		4
.L_71:
        /*0088*/ 	.byte	0x04, 0x17
        /*008a*/ 	.short	(.L_73 - .L_72)
.L_72:
        /*008c*/ 	.word	0x00000000
        /*0090*/ 	.short	0x000b
        /*0092*/ 	.short	0x0058
        /*0094*/ 	.byte	0x00, 0xf5, 0x21, 0x00


	//----- nvinfo : EIATTR_KPARAM_INFO
	.align		4
.L_73:
        /*0098*/ 	.byte	0x04, 0x17
        /*009a*/ 	.short	(.L_75 - .L_74)
.L_74:
        /*009c*/ 	.word	0x00000000
        /*00a0*/ 	.short	0x000a
        /*00a2*/ 	.short	0x0050
        /*00a4*/ 	.byte	0x00, 0xf5, 0x21, 0x00


	//----- nvinfo : EIATTR_KPARAM_INFO
	.align		4
.L_75:
        /*00a8*/ 	.byte	0x04, 0x17
        /*00aa*/ 	.short	(.L_77 - .L_76)
.L_76:
        /*00ac*/ 	.word	0x00000000
        /*00b0*/ 	.short	0x0009
        /*00b2*/ 	.short	0x0048
        /*00b4*/ 	.byte	0x00, 0xf5, 0x21, 0x00


	//----- nvinfo : EIATTR_KPARAM_INFO
	.align		4
.L_77:
        /*00b8*/ 	.byte	0x04, 0x17
        /*00ba*/ 	.short	(.L_79 - .L_78)
.L_78:
        /*00bc*/ 	.word	0x00000000
        /*00c0*/ 	.short	0x0008
        /*00c2*/ 	.short	0x0040
        /*00c4*/ 	.byte	0x00, 0xf5, 0x21, 0x00


	//----- nvinfo : EIATTR_KPARAM_INFO
	.align		4
.L_79:
        /*00c8*/ 	.byte	0x04, 0x17
        /*00ca*/ 	.short	(.L_81 - .L_80)
.L_80:
        /*00cc*/ 	.word	0x00000000
        /*00d0*/ 	.short	0x0007
        /*00d2*/ 	.short	0x0038
        /*00d4*/ 	.byte	0x00, 0xf5, 0x21, 0x00


	//----- nvinfo : EIATTR_KPARAM_INFO
	.align		4
.L_81:
        /*00d8*/ 	.byte	0x04, 0x17
        /*00da*/ 	.short	(.L_83 - .L_82)
.L_82:
        /*00dc*/ 	.word	0x00000000
        /*00e0*/ 	.short	0x0006
        /*00e2*/ 	.short	0x0030
        /*00e4*/ 	.byte	0x00, 0xf5, 0x21, 0x00


	//----- nvinfo : EIATTR_KPARAM_INFO
	.align		4
.L_83:
        /*00e8*/ 	.byte	0x04, 0x17
        /*00ea*/ 	.short	(.L_85 - .L_84)
.L_84:
        /*00ec*/ 	.word	0x00000000
        /*00f0*/ 	.short	0x0005
        /*00f2*/ 	.short	0x0028
        /*00f4*/ 	.byte	0x00, 0xf5, 0x21, 0x00


	//----- nvinfo : EIATTR_KPARAM_INFO
	.align		4
.L_85:
        /*00f8*/ 	.byte	0x04, 0x17
        /*00fa*/ 	.short	(.L_87 - .L_86)
.L_86:
        /*00fc*/ 	.word	0x00000000
        /*0100*/ 	.short	0x0004
        /*0102*/ 	.short	0x0020
        /*0104*/ 	.byte	0x00, 0xf5, 0x21, 0x00


	//----- nvinfo : EIATTR_KPARAM_INFO
	.align		4
.L_87:
        /*0108*/ 	.byte	0x04, 0x17
        /*010a*/ 	.short	(.L_89 - .L_88)
.L_88:
        /*010c*/ 	.word	0x00000000
        /*0110*/ 	.short	0x0003
        /*0112*/ 	.short	0x0018
        /*0114*/ 	.byte	0x00, 0xf5, 0x21, 0x00


	//----- nvinfo : EIATTR_KPARAM_INFO
	.align		4
.L_89:
        /*0118*/ 	.byte	0x04, 0x17
        /*011a*/ 	.short	(.L_91 - .L_90)
.L_90:
        /*011c*/ 	.word	0x00000000
        /*0120*/ 	.short	0x0002
        /*0122*/ 	.short	0x0010
        /*0124*/ 	.byte	0x00, 0xf5, 0x21, 0x00


	//----- nvinfo : EIATTR_KPARAM_INFO
	.align		4
.L_91:
        /*0128*/ 	.byte	0x04, 0x17
        /*012a*/ 	.short	(.L_93 - .L_92)
.L_92:
        /*012c*/ 	.word	0x00000000
        /*0130*/ 	.short	0x0001
        /*0132*/ 	.short	0x0008
        /*0134*/ 	.byte	0x00, 0xf5, 0x21, 0x00


	//----- nvinfo : EIATTR_KPARAM_INFO
	.align		4
.L_93:
        /*0138*/ 	.byte	0x04, 0x17
        /*013a*/ 	.short	(.L_95 - .L_94)
.L_94:
        /*013c*/ 	.word	0x00000000
        /*0140*/ 	.short	0x0000
        /*0142*/ 	.short	0x0000
        /*0144*/ 	.byte	0x00, 0xf5, 0x21, 0x00


	//----- nvinfo : EIATTR_SPARSE_MMA_MASK
	.align		4
.L_95:
        /*0148*/ 	.byte	0x03, 0x50
        /*014a*/ 	.short	0x0000


	//----- nvinfo : EIATTR_MAXREG_COUNT
	.align		4
        /*014c*/ 	.byte	0x03, 0x1b
        /*014e*/ 	.short	0x00ff


	//----- nvinfo : EIATTR_NUM_BARRIERS
	.align		4
        /*0150*/ 	.byte	0x02, 0x4c
        /*0152*/ 	.byte	0x01
	.zero		1


	//----- nvinfo : EIATTR_MERCURY_ISA_VERSION
	.align		4
        /*0154*/ 	.byte	0x03, 0x5f
        /*0156*/ 	.short	0x0101


	//----- nvinfo : EIATTR_VRC_CTA_INIT_COUNT
	.align		4
        /*0158*/ 	.byte	0x02, 0x4a
	.zero		1
	.zero		1


	//----- nvinfo : EIATTR_EXIT_INSTR_OFFSETS
	.align		4
        /*015c*/ 	.byte	0x04, 0x1c
        /*015e*/ 	.short	(.L_97 - .L_96)


	//   ....[0]....
.L_96:
        /*0160*/ 	.word	0x00000040


	//   ....[1]....
        /*0164*/ 	.word	0x000001e0


	//   ....[2]....
        /*0168*/ 	.word	0x00000220


	//   ....[3]....
        /*016c*/ 	.word	0x00000300


	//   ....[4]....
        /*0170*/ 	.word	0x00000330


	//   ....[5]....
        /*0174*/ 	.word	0x00000410


	//   ....[6]....
        /*0178*/ 	.word	0x000020e0


	//   ....[7]....
        /*017c*/ 	.word	0x00002110


	//   ....[8]....
        /*0180*/ 	.word	0x000040b0


	//   ....[9]....
        /*0184*/ 	.word	0x00004880


	//----- nvinfo : EIATTR_CRS_STACK_SIZE
	.align		4
.L_97:
        /*0188*/ 	.byte	0x04, 0x1e
        /*018a*/ 	.short	(.L_99 - .L_98)
.L_98:
        /*018c*/ 	.word	0x00000000


	//----- nvinfo : EIATTR_CBANK_PARAM_SIZE
	.align		4
.L_99:
        /*0190*/ 	.byte	0x03, 0x19
        /*0192*/ 	.short	0x0090


	//----- nvinfo : EIATTR_PARAM_CBANK
	.align		4
        /*0194*/ 	.byte	0x04, 0x0a
        /*0196*/ 	.short	(.L_101 - .L_100)
	.align		4
.L_100:
        /*0198*/ 	.word	index@(.nv.constant0.kdj_batch_f32)
        /*019c*/ 	.short	0x0380
        /*019e*/ 	.short	0x0090


	//----- nvinfo : EIATTR_SW_WAR
	.align		4
.L_101:
        /*01a0*/ 	.byte	0x04, 0x36
        /*01a2*/ 	.short	(.L_103 - .L_102)
.L_102:
        /*01a4*/ 	.word	0x00000008
.L_103:


//--------------------- .nv.callgraph             --------------------------
	.section	.nv.callgraph,"",@"SHT_CUDA_CALLGRAPH"
	.align	4
	.sectionentsize	8
	.align		4
        /*0000*/ 	.word	0x00000000
	.align		4
        /*0004*/ 	.word	0xffffffff
	.align		4
        /*0008*/ 	.word	0x00000000
	.align		4
        /*000c*/ 	.word	0xfffffffe
	.align		4
        /*0010*/ 	.word	0x00000000
	.align		4
        /*0014*/ 	.word	0xfffffffd
	.align		4
        /*0018*/ 	.word	0x00000000
	.align		4
        /*001c*/ 	.word	0xfffffffc


//--------------------- .text.kdj_many_series_one_param_f32 --------------------------
	.section	.text.kdj_many_series_one_param_f32,"ax",@progbits
	.align	128
        .global         kdj_many_series_one_param_f32
        .type           kdj_many_series_one_param_f32,@function
        .size           kdj_many_series_one_param_f32,(.L_x_131 - kdj_many_series_one_param_f32)
        .other          kdj_many_series_one_param_f32,@"STO_CUDA_ENTRY STV_DEFAULT"
kdj_many_series_one_param_f32:
.text.kdj_many_series_one_param_f32:
[----:B------:R-:W-:Y:S01]  /*0000*/  LDC R1, c[0x0][0x37c] ;  /* 0x0000df00ff017b82 */ /* 0x000fe20000000800 */
[----:B------:R-:W0:Y:S07]  /*0010*/  S2R R13, SR_TID.X ;  /* 0x00000000000d7919 */ /* 0x000e2e0000002100 */
[----:B------:R-:W0:Y:S01]  /*0020*/  S2UR UR5, SR_CTAID.X ;  /* 0x00000000000579c3 */ /* 0x000e220000002500 */
[----:B------:R-:W1:Y:S07]  /*0030*/  LDCU UR4, c[0x0][0x3a0] ;  /* 0x00007400ff0477ac */ /* 0x000e6e0008000800 */
[----:B------:R-:W0:Y:S02]  /*0040*/  LDC R12, c[0x0][0x360] ;  /* 0x0000d800ff0c7b82 */ /* 0x000e240000000800 */
[----:B0-----:R-:W-:-:S05]  /*0050*/  IMAD R12, R12, UR5, R13 ;  /* 0x000000050c0c7c24 */ /* 0x001fca000f8e020d */
[----:B-1----:R-:W-:-:S13]  /*0060*/  ISETP.GE.AND P0, PT, R12, UR4, PT ;  /* 0x000000040c007c0c */ /* 0x002fda000bf06270 */
[----:B------:R-:W-:Y:S05]  /*0070*/  @P0 EXIT ;  /* 0x000000000000094d */ /* 0x000fea0003800000 */
[----:B------:R-:W0:Y:S01]  /*0080*/  LDC.64 R2, c[0x0][0x398] ;  /* 0x0000e600ff027b82 */ /* 0x000e220000000a00 */
[----:B------:R-:W1:Y:S01]  /*0090*/  LDCU.64 UR6, c[0x0][0x358] ;  /* 0x00006b00ff0677ac */ /* 0x000e620008000a00 */
[----:B------:R-:W2:Y:S01]  /*00a0*/  LDCU UR12, c[0x0][0x3a4] ;  /* 0x00007480ff0c77ac */ /* 0x000ea20008000800 */
[----:B0-----:R-:W-:-:S06]  /*00b0*/  IMAD.WIDE R2, R12, 0x4, R2 ;  /* 0x000000040c027825 */ /* 0x001fcc00078e0202 */
[----:B-1----:R0:W5:Y:S01]  /*00c0*/  LDG.E.CONSTANT R3, desc[UR6][R2.64] ;  /* 0x0000000602037981 */ /* 0x002162000c1e9900 */
[----:B--2---:R-:W-:Y:S01]  /*00d0*/  UISETP.GE.AND UP0, UPT, UR12, 0x1, UPT ;  /* 0x000000010c00788c */ /* 0x004fe2000bf06270 */
[----:B------:R-:W-:-:S08]  /*00e0*/  SHF.R.S32.HI R13, RZ, 0x1f, R12 ;  /* 0x0000001fff0d7819 */ /* 0x000fd0000001140c */
[----:B0-----:R-:W-:Y:S05]  /*00f0*/  BRA.U !UP0, `(.L_x_0) ;  /* 0x0000000508bc7547 */ /* 0x001fea000b800000 */
[----:B------:R-:W-:Y:S01]  /*0100*/  UISETP.GE.U32.AND UP0, UPT, UR12, 0x4, UPT ;  /* 0x000000040c00788c */ /* 0x000fe2000bf06070 */
[----:B------:R-:W-:Y:S01]  /*0110*/  IMAD.MOV.U32 R0, RZ, RZ, RZ ;  /* 0x000000ffff007224 */ /* 0x000fe200078e00ff */
[----:B------:R-:W-:Y:S02]  /*0120*/  ULOP3.LUT UR5, UR12, 0x3, URZ, 0xc0, !UPT ;  /* 0x000000030c057892 */ /* 0x000fe4000f8ec0ff */
[----:B------:R-:W-:Y:S02]  /*0130*/  USHF.R.S32.HI UR9, URZ, 0x1f, UR4 ;  /* 0x0000001fff097899 */ /* 0x000fe40008011404 */
[----:B------:R-:W-:-:S03]  /*0140*/  UISETP.NE.AND UP1, UPT, UR5, URZ, UPT ;  /* 0x000000ff0500728c */ /* 0x000fc6000bf25270 */
[----:B------:R-:W-:Y:S08]  /*0150*/  BRA.U !UP0, `(.L_x_1) ;  /* 0x0000000108cc7547 */ /* 0x000ff0000b800000 */
[----:B------:R-:W-:Y:S01]  /*0160*/  ULOP3.LUT UR8, UR12, 0x7ffffffc, URZ, 0xc0, !UPT ;  /* 0x7ffffffc0c087892 */ /* 0x000fe2000f8ec0ff */
[----:B------:R-:W-:Y:S01]  /*0170*/  IMAD.MOV.U32 R23, RZ, RZ, RZ ;  /* 0x000000ffff177224 */ /* 0x000fe200078e00ff */
[----:B------:R-:W0:Y:S04]  /*0180*/  LDCU.64 UR14, c[0x0][0x3d0] ;  /* 0x00007a00ff0e77ac */ /* 0x000e280008000a00 */
[----:B------:R-:W-:Y:S01]  /*0190*/  IMAD.U32 R0, RZ, RZ, UR8 ;  /* 0x00000008ff007e24 */ /* 0x000fe2000f8e00ff */
[----:B------:R-:W1:Y:S01]  /*01a0*/  LDCU.128 UR16, c[0x0][0x3c0] ;  /* 0x00007800ff1077ac */ /* 0x000e620008000c00 */
[----:B------:R-:W-:Y:S02]  /*01b0*/  USHF.L.U64.HI UR11, UR4, 0x2, UR9 ;  /* 0x00000002040b7899 */ /* 0x000fe40008010209 */
[----:B------:R-:W-:-:S12]  /*01c0*/  USHF.L.U32 UR10, UR4, 0x2, URZ ;  /* 0x00000002040a7899 */ /* 0x000fd800080006ff */
.L_x_2:
[----:B----4-:R-:W-:-:S04]  /*01d0*/  IMAD.WIDE.U32 R4, R23, UR4, R12 ;  /* 0x0000000417047c25 */ /* 0x010fc8000f8e000c */
[C---:B------:R-:W-:Y:S02]  /*01e0*/  IMAD R5, R23.reuse, UR9, R5 ;  /* 0x0000000917057c24 */ /* 0x040fe4000f8e0205 */
[C---:B------:R-:W-:Y:S02]  /*01f0*/  IMAD.SHL.U32 R8, R4.reuse, 0x4, RZ ;  /* 0x0000000404087824 */ /* 0x040fe400078e00ff */
[----:B------:R-:W-:Y:S01]  /*0200*/  IMAD.MOV.U32 R25, RZ, RZ, 0x7fffffff ;  /* 0x7fffffffff197424 */ /* 0x000fe200078e00ff */
[----:B------:R-:W-:Y:S01]  /*0210*/  SHF.L.U64.HI R2, R4, 0x2, R5 ;  /* 0x0000000204027819 */ /* 0x000fe20000010205 */
[----:B------:R-:W-:Y:S01]  /*0220*/  VIADD R23, R23, 0x4 ;  /* 0x0000000417177836 */ /* 0x000fe20000000000 */
[C---:B-1----:R-:W-:Y:S02]  /*0230*/  IADD3 R4, P0, PT, R8.reuse, UR16, RZ ;  /* 0x0000001008047c10 */ /* 0x042fe4000ff1e0ff */
[C---:B------:R-:W-:Y:S02]  /*0240*/  IADD3 R6, P1, PT, R8.reuse, UR18, RZ ;  /* 0x0000001208067c10 */ /* 0x040fe4000ff3e0ff */
[----:B0-----:R-:W-:-:S02]  /*0250*/  IADD3 R8, P2, PT, R8, UR14, RZ ;  /* 0x0000000e08087c10 */ /* 0x001fc4000ff5e0ff */
[C---:B------:R-:W-:Y:S02]  /*0260*/  IADD3.X R5, PT, PT, R2.reuse, UR17, RZ, P0, !PT ;  /* 0x0000001102057c10 */ /* 0x040fe400087fe4ff */
[----:B------:R-:W-:Y:S02]  /*0270*/  IADD3.X R7, PT, PT, R2, UR19, RZ, P1, !PT ;  /* 0x0000001302077c10 */ /* 0x000fe40008ffe4ff */
[----:B------:R-:W-:Y:S01]  /*0280*/  IADD3 R10, P0, PT, R4, UR10, RZ ;  /* 0x0000000a040a7c10 */ /* 0x000fe2000ff1e0ff */
[----:B------:R0:W-:Y:S01]  /*0290*/  STG.E desc[UR6][R4.64], R25 ;  /* 0x0000001904007986 */ /* 0x0001e2000c101906 */
[----:B------:R-:W-:Y:S02]  /*02a0*/  IADD3.X R9, PT, PT, R2, UR15, RZ, P2, !PT ;  /* 0x0000000f02097c10 */ /* 0x000fe400097fe4ff */
[----:B------:R-:W-:Y:S01]  /*02b0*/  IADD3 R14, P1, PT, R6, UR10, RZ ;  /* 0x0000000a060e7c10 */ /* 0x000fe2000ff3e0ff */
[----:B------:R1:W-:Y:S01]  /*02c0*/  STG.E desc[UR6][R6.64], R25 ;  /* 0x0000001906007986 */ /* 0x0003e2000c101906 */
[----:B------:R-:W-:-:S02]  /*02d0*/  IADD3 R16, P2, PT, R8, UR10, RZ ;  /* 0x0000000a08107c10 */ /* 0x000fc4000ff5e0ff */
[----:B------:R-:W-:Y:S01]  /*02e0*/  IADD3.X R11, PT, PT, R5, UR11, RZ, P0, !PT ;  /* 0x0000000b050b7c10 */ /* 0x000fe200087fe4ff */
[----:B------:R2:W-:Y:S01]  /*02f0*/  STG.E desc[UR6][R8.64], R25 ;  /* 0x0000001908007986 */ /* 0x0005e2000c101906 */
[----:B------:R-:W-:Y:S02]  /*0300*/  IADD3.X R15, PT, PT, R7, UR11, RZ, P1, !PT ;  /* 0x0000000b070f7c10 */ /* 0x000fe40008ffe4ff */
[----:B------:R-:W-:Y:S01]  /*0310*/  IADD3 R18, P0, PT, R10, UR10, RZ ;  /* 0x0000000a0a127c10 */ /* 0x000fe2000ff1e0ff */
[----:B------:R3:W-:Y:S01]  /*0320*/  STG.E desc[UR6][R10.64], R25 ;  /* 0x000000190a007986 */ /* 0x0007e2000c101906 */
[----:B------:R-:W-:Y:S02]  /*0330*/  IADD3.X R17, PT, PT, R9, UR11, RZ, P2, !PT ;  /* 0x0000000b09117c10 */ /* 0x000fe400097fe4ff */
[----:B0-----:R-:W-:Y:S01]  /*0340*/  IADD3 R4, P1, PT, R14, UR10, RZ ;  /* 0x0000000a0e047c10 */ /* 0x001fe2000ff3e0ff */
[----:B------:R4:W-:Y:S01]  /*0350*/  STG.E desc[UR6][R14.64], R25 ;  /* 0x000000190e007986 */ /* 0x0009e2000c101906 */
[----:B-1----:R-:W-:-:S02]  /*0360*/  IADD3 R6, P2, PT, R16, UR10, RZ ;  /* 0x0000000a10067c10 */ /* 0x002fc4000ff5e0ff */
[----:B------:R-:W-:Y:S01]  /*0370*/  IADD3.X R19, PT, PT, R11, UR11, RZ, P0, !PT ;  /* 0x0000000b0b137c10 */ /* 0x000fe200087fe4ff */
[----:B------:R4:W-:Y:S01]  /*0380*/  STG.E desc[UR6][R16.64], R25 ;  /* 0x0000001910007986 */ /* 0x0009e2000c101906 */
[----:B------:R-:W-:Y:S02]  /*0390*/  IADD3.X R5, PT, PT, R15, UR11, RZ, P1, !PT ;  /* 0x0000000b0f057c10 */ /* 0x000fe40008ffe4ff */
[----:B--2---:R-:W-:Y:S01]  /*03a0*/  IADD3 R8, P0, PT, R18, UR10, RZ ;  /* 0x0000000a12087c10 */ /* 0x004fe2000ff1e0ff */
[----:B------:R4:W-:Y:S01]  /*03b0*/  STG.E desc[UR6][R18.64], R25 ;  /* 0x0000001912007986 */ /* 0x0009e2000c101906 */
[----:B------:R-:W-:Y:S02]  /*03c0*/  IADD3.X R7, PT, PT, R17, UR11, RZ, P2, !PT ;  /* 0x0000000b11077c10 */ /* 0x000fe400097fe4ff */
[----:B---3--:R-:W-:Y:S01]  /*03d0*/  IADD3 R10, P1, PT, R4, UR10, RZ ;  /* 0x0000000a040a7c10 */ /* 0x008fe2000ff3e0ff */
[----:B------:R4:W-:Y:S01]  /*03e0*/  STG.E desc[UR6][R4.64], R25 ;  /* 0x0000001904007986 */ /* 0x0009e2000c101906 */
[----:B------:R-:W-:-:S02]  /*03f0*/  IADD3 R20, P2, PT, R6, UR10, RZ ;  /* 0x0000000a06147c10 */ /* 0x000fc4000ff5e0ff */
[----:B------:R-:W-:Y:S01]  /*0400*/  IADD3.X R9, PT, PT, R19, UR11, RZ, P0, !PT ;  /* 0x0000000b13097c10 */ /* 0x000fe200087fe4ff */
[----:B------:R4:W-:Y:S01]  /*0410*/  STG.E desc[UR6][R6.64], R25 ;  /* 0x0000001906007986 */ /* 0x0009e2000c101906 */
[----:B------:R-:W-:Y:S02]  /*0420*/  IADD3.X R11, PT, PT, R5, UR11, RZ, P1, !PT ;  /* 0x0000000b050b7c10 */ /* 0x000fe40008ffe4ff */
[----:B------:R-:W-:Y:S01]  /*0430*/  IADD3.X R21, PT, PT, R7, UR11, RZ, P2, !PT ;  /* 0x0000000b07157c10 */ /* 0x000fe200097fe4ff */
[----:B------:R4:W-:Y:S01]  /*0440*/  STG.E desc[UR6][R8.64], R25 ;  /* 0x0000001908007986 */ /* 0x0009e2000c101906 */
[----:B------:R-:W-:-:S03]  /*0450*/  ISETP.NE.AND P0, PT, R23, R0, PT ;  /* 0x000000001700720c */ /* 0x000fc60003f05270 */
[----:B------:R4:W-:Y:S04]  /*0460*/  STG.E desc[UR6][R10.64], R25 ;  /* 0x000000190a007986 */ /* 0x0009e8000c101906 */
[----:B------:R4:W-:Y:S06]  /*0470*/  STG.E desc[UR6][R20.64], R25 ;  /* 0x0000001914007986 */ /* 0x0009ec000c101906 */
[----:B------:R-:W-:Y:S05]  /*0480*/  @P0 BRA `(.L_x_2) ;  /* 0xfffffffc00500947 */ /* 0x000fea000383ffff */
.L_x_1:
[----:B------:R-:W-:Y:S05]  /*0490*/  BRA.U !UP1, `(.L_x_0) ;  /* 0x0000000109d47547 */ /* 0x000fea000b800000 */
[----:B------:R-:W-:Y:S02]  /*04a0*/  UISETP.NE.AND UP0, UPT, UR5, 0x1, UPT ;  /* 0x000000010500788c */ /* 0x000fe4000bf05270 */
[----:B------:R-:W-:-:S04]  /*04b0*/  ULOP3.LUT UR8, UR12, 0x1, URZ, 0xc0, !UPT ;  /* 0x000000010c087892 */ /* 0x000fc8000f8ec0ff */
[----:B------:R-:W-:-:S03]  /*04c0*/  UISETP.NE.U32.AND UP1, UPT, UR8, 0x1, UPT ;  /* 0x000000010800788c */ /* 0x000fc6000bf25070 */
[----:B------:R-:W-:Y:S08]  /*04d0*/  BRA.U !UP0, `(.L_x_3) ;  /* 0x0000000108787547 */ /* 0x000ff0000b800000 */
[----:B------:R-:W0:Y:S01]  /*04e0*/  LDCU.128 UR16, c[0x0][0x3c0] ;  /* 0x00007800ff1077ac */ /* 0x000e220008000c00 */
[----:B----4-:R-:W-:Y:S02]  /*04f0*/  IMAD.MOV.U32 R4, RZ, RZ, R12 ;  /* 0x000000ffff047224 */ /* 0x010fe400078e000c */
[----:B------:R-:W-:Y:S01]  /*0500*/  IMAD.MOV.U32 R5, RZ, RZ, R13 ;  /* 0x000000ffff057224 */ /* 0x000fe200078e000d */
[----:B------:R-:W1:Y:S01]  /*0510*/  LDCU.64 UR10, c[0x0][0x3d0] ;  /* 0x00007a00ff0a77ac */ /* 0x000e620008000a00 */
[----:B------:R-:W-:Y:S02]  /*0520*/  IMAD.MOV.U32 R19, RZ, RZ, 0x7fffffff ;  /* 0x7fffffffff137424 */ /* 0x000fe400078e00ff */
[----:B------:R-:W-:Y:S01]  /*0530*/  IMAD.WIDE.U32 R4, R0, UR4, R4 ;  /* 0x0000000400047c25 */ /* 0x000fe2000f8e0004 */
[----:B------:R-:W-:Y:S02]  /*0540*/  USHF.L.U32 UR8, UR4, 0x2, URZ ;  /* 0x0000000204087899 */ /* 0x000fe400080006ff */
[----:B------:R-:W-:-:S02]  /*0550*/  USHF.L.U64.HI UR5, UR4, 0x2, UR9 ;  /* 0x0000000204057899 */ /* 0x000fc40008010209 */
[----:B------:R-:W-:Y:S02]  /*0560*/  IMAD R5, R0, UR9, R5 ;  /* 0x0000000900057c24 */ /* 0x000fe4000f8e0205 */
[----:B------:R-:W-:Y:S02]  /*0570*/  IMAD.SHL.U32 R8, R4, 0x4, RZ ;  /* 0x0000000404087824 */ /* 0x000fe400078e00ff */
[----:B------:R-:W-:Y:S01]  /*0580*/  VIADD R0, R0, 0x2 ;  /* 0x0000000200007836 */ /* 0x000fe20000000000 */
[----:B------:R-:W-:Y:S02]  /*0590*/  SHF.L.U64.HI R2, R4, 0x2, R5 ;  /* 0x0000000204027819 */ /* 0x000fe40000010205 */
[C---:B0-----:R-:W-:Y:S02]  /*05a0*/  IADD3 R4, P0, PT, R8.reuse, UR16, RZ ;  /* 0x0000001008047c10 */ /* 0x041fe4000ff1e0ff */
[----:B------:R-:W-:Y:S02]  /*05b0*/  IADD3 R6, P1, PT, R8, UR18, RZ ;  /* 0x0000001208067c10 */ /* 0x000fe4000ff3e0ff */
[----:B------:R-:W-:-:S02]  /*05c0*/  IADD3.X R5, PT, PT, R2, UR17, RZ, P0, !PT ;  /* 0x0000001102057c10 */ /* 0x000fc400087fe4ff */
[----:B-1----:R-:W-:Y:S02]  /*05d0*/  IADD3 R8, P0, PT, R8, UR10, RZ ;  /* 0x0000000a08087c10 */ /* 0x002fe4000ff1e0ff */
[C---:B------:R-:W-:Y:S01]  /*05e0*/  IADD3.X R7, PT, PT, R2.reuse, UR19, RZ, P1, !PT ;  /* 0x0000001302077c10 */ /* 0x040fe20008ffe4ff */
[----:B------:R0:W-:Y:S01]  /*05f0*/  STG.E desc[UR6][R4.64], R19 ;  /* 0x0000001304007986 */ /* 0x0001e2000c101906 */
[----:B------:R-:W-:Y:S02]  /*0600*/  IADD3.X R9, PT, PT, R2, UR11, RZ, P0, !PT ;  /* 0x0000000b02097c10 */ /* 0x000fe400087fe4ff */
[----:B------:R-:W-:Y:S01]  /*0610*/  IADD3 R10, P0, PT, R4, UR8, RZ ;  /* 0x00000008040a7c10 */ /* 0x000fe2000ff1e0ff */
[----:B------:R0:W-:Y:S01]  /*0620*/  STG.E desc[UR6][R6.64], R19 ;  /* 0x0000001306007986 */ /* 0x0001e2000c101906 */
[----:B------:R-:W-:Y:S02]  /*0630*/  IADD3 R14, P1, PT, R6, UR8, RZ ;  /* 0x00000008060e7c10 */ /* 0x000fe4000ff3e0ff */
[----:B------:R-:W-:Y:S01]  /*0640*/  IADD3 R16, P2, PT, R8, UR8, RZ ;  /* 0x0000000808107c10 */ /* 0x000fe2000ff5e0ff */
[----:B------:R0:W-:Y:S01]  /*0650*/  STG.E desc[UR6][R8.64], R19 ;  /* 0x0000001308007986 */ /* 0x0001e2000c101906 */
[----:B------:R-:W-:-:S02]  /*0660*/  IADD3.X R11, PT, PT, R5, UR5, RZ, P0, !PT ;  /* 0x00000005050b7c10 */ /* 0x000fc400087fe4ff */
[----:B------:R-:W-:Y:S02]  /*0670*/  IADD3.X R15, PT, PT, R7, UR5, RZ, P1, !PT ;  /* 0x00000005070f7c10 */ /* 0x000fe40008ffe4ff */
[----:B------:R-:W-:Y:S01]  /*0680*/  IADD3.X R17, PT, PT, R9, UR5, RZ, P2, !PT ;  /* 0x0000000509117c10 */ /* 0x000fe200097fe4ff */
[----:B------:R0:W-:Y:S04]  /*0690*/  STG.E desc[UR6][R10.64], R19 ;  /* 0x000000130a007986 */ /* 0x0001e8000c101906 */
[----:B------:R0:W-:Y:S04]  /*06a0*/  STG.E desc[UR6][R14.64], R19 ;  /* 0x000000130e007986 */ /* 0x0001e8000c101906 */
[----:B------:R0:W-:Y:S02]  /*06b0*/  STG.E desc[UR6][R16.64], R19 ;  /* 0x0000001310007986 */ /* 0x0001e4000c101906 */
.L_x_3:
[----:B------:R-:W-:Y:S05]  /*06c0*/  BRA.U UP1, `(.L_x_0) ;  /* 0x0000000101487547 */ /* 0x000fea000b800000 */
[----:B------:R-:W1:Y:S01]  /*06d0*/  LDCU.128 UR16, c[0x0][0x3c0] ;  /* 0x00007800ff1077ac */ /* 0x000e620008000c00 */
[----:B0---4-:R-:W-:Y:S02]  /*06e0*/  IMAD.MOV.U32 R4, RZ, RZ, R12 ;  /* 0x000000ffff047224 */ /* 0x011fe400078e000c */
[----:B------:R-:W-:Y:S01]  /*06f0*/  IMAD.MOV.U32 R5, RZ, RZ, R13 ;  /* 0x000000ffff057224 */ /* 0x000fe200078e000d */
[----:B------:R-:W0:Y:S01]  /*0700*/  LDCU.64 UR10, c[0x0][0x3d0] ;  /* 0x00007a00ff0a77ac */ /* 0x000e220008000a00 */
[----:B------:R-:W-:Y:S02]  /*0710*/  IMAD.MOV.U32 R11, RZ, RZ, 0x7fffffff ;  /* 0x7fffffffff0b7424 */ /* 0x000fe400078e00ff */
[----:B------:R-:W-:-:S04]  /*0720*/  IMAD.WIDE.U32 R4, R0, UR4, R4 ;  /* 0x0000000400047c25 */ /* 0x000fc8000f8e0004 */
[----:B------:R-:W-:Y:S02]  /*0730*/  IMAD R5, R0, UR9, R5 ;  /* 0x0000000900057c24 */ /* 0x000fe4000f8e0205 */
[----:B------:R-:W-:-:S03]  /*0740*/  IMAD.SHL.U32 R8, R4, 0x4, RZ ;  /* 0x0000000404087824 */ /* 0x000fc600078e00ff */
[----:B------:R-:W-:Y:S02]  /*0750*/  SHF.L.U64.HI R0, R4, 0x2, R5 ;  /* 0x0000000204007819 */ /* 0x000fe40000010205 */
[C---:B-1----:R-:W-:Y:S02]  /*0760*/  IADD3 R4, P0, PT, R8.reuse, UR16, RZ ;  /* 0x0000001008047c10 */ /* 0x042fe4000ff1e0ff */
[C---:B------:R-:W-:Y:S02]  /*0770*/  IADD3 R6, P1, PT, R8.reuse, UR18, RZ ;  /* 0x0000001208067c10 */ /* 0x040fe4000ff3e0ff */
[----:B0-----:R-:W-:Y:S02]  /*0780*/  IADD3 R8, P2, PT, R8, UR10, RZ ;  /* 0x0000000a08087c10 */ /* 0x001fe4000ff5e0ff */
[C---:B------:R-:W-:Y:S02]  /*0790*/  IADD3.X R5, PT, PT, R0.reuse, UR17, RZ, P0, !PT ;  /* 0x0000001100057c10 */ /* 0x040fe400087fe4ff */
[----:B------:R-:W-:-:S02]  /*07a0*/  IADD3.X R7, PT, PT, R0, UR19, RZ, P1, !PT ;  /* 0x0000001300077c10 */ /* 0x000fc40008ffe4ff */
[----:B------:R-:W-:Y:S01]  /*07b0*/  IADD3.X R9, PT, PT, R0, UR11, RZ, P2, !PT ;  /* 0x0000000b00097c10 */ /* 0x000fe200097fe4ff */
[----:B------:R1:W-:Y:S04]  /*07c0*/  STG.E desc[UR6][R4.64], R11 ;  /* 0x0000000b04007986 */ /* 0x0003e8000c101906 */
[----:B------:R1:W-:Y:S04]  /*07d0*/  STG.E desc[UR6][R6.64], R11 ;  /* 0x0000000b06007986 */ /* 0x0003e8000c101906 */
[----:B------:R1:W-:Y:S02]  /*07e0*/  STG.E desc[UR6][R8.64], R11 ;  /* 0x0000000b08007986 */ /* 0x0003e4000c101906 */
.L_x_0:
[----:B01--4-:R-:W0:Y:S08]  /*07f0*/  LDC.64 R4, c[0x0][0x3a8] ;  /* 0x0000ea00ff047b82 */ /* 0x013e300000000a00 */
[----:B------:R-:W1:Y:S01]  /*0800*/  LDC R2, c[0x0][0x3b0] ;  /* 0x0000ec00ff027b82 */ /* 0x000e620000000800 */
[----:B0-----:R-:W-:-:S04]  /*0810*/  ISETP.GE.AND P0, PT, R4, 0x1, PT ;  /* 0x000000010400780c */ /* 0x001fc80003f06270 */
[----:B-----5:R-:W-:-:S04]  /*0820*/  ISETP.LT.OR P0, PT, R3, RZ, !P0 ;  /* 0x000000ff0300720c */ /* 0x020fc80004701670 */
[----:B------:R-:W-:-:S04]  /*0830*/  ISETP.GE.OR P0, PT, R3, UR12, P0 ;  /* 0x0000000c03007c0c */ /* 0x000fc80008706670 */
[----:B------:R-:W-:-:S04]  /*0840*/  ISETP.LT.OR P0, PT, R5, 0x1, P0 ;  /* 0x000000010500780c */ /* 0x000fc80000701670 */
[----:B-1----:R-:W-:-:S13]  /*0850*/  ISETP.LT.OR P0, PT, R2, 0x1, P0 ;  /* 0x000000010200780c */ /* 0x002fda0000701670 */
[----:B------:R-:W-:Y:S05]  /*0860*/  @P0 EXIT ;  /* 0x000000000000094d */ /* 0x000fea0003800000 */
[----:B------:R-:W-:-:S05]  /*0870*/  IMAD.IADD R18, R3, 0x1, R4 ;  /* 0x0000000103127824 */ /* 0x000fca00078e0204 */
[----:B------:R-:W-:-:S13]  /*0880*/  ISETP.GT.AND P0, PT, R18, UR12, PT ;  /* 0x0000000c12007c0c */ /* 0x000fda000bf04270 */
[----:B------:R-:W-:Y:S05]  /*0890*/  @P0 EXIT ;  /* 0x000000000000094d */ /* 0x000fea0003800000 */
[----:B------:R-:W0:Y:S01]  /*08a0*/  LDC R0, c[0x0][0x3b8] ;  /* 0x0000ee00ff007b82 */ /* 0x000e220000000800 */
[----:B------:R-:W-:-:S04]  /*08b0*/  IMAD.IADD R8, R18, 0x1, R5 ;  /* 0x0000000112087824 */ /* 0x000fc800078e0205 */
[C---:B------:R-:W-:Y:S02]  /*08c0*/  VIADD R19, R8.reuse, 0xfffffffe ;  /* 0xfffffffe08137836 */ /* 0x040fe40000000000 */
[----:B------:R-:W-:Y:S01]  /*08d0*/  VIADD R8, R8, 0xffffffff ;  /* 0xffffffff08087836 */ /* 0x000fe20000000000 */
[----:B------:R-:W0:Y:S01]  /*08e0*/  LDC R3, c[0x0][0x3b4] ;  /* 0x0000ed00ff037b82 */ /* 0x000e220000000800 */
[----:B------:R-:W-:-:S04]  /*08f0*/  IMAD.IADD R7, R19, 0x1, R2 ;  /* 0x0000000113077824 */ /* 0x000fc800078e0202 */
[----:B------:R-:W-:Y:S01]  /*0900*/  VIADD R9, R7, 0xffffffff ;  /* 0xffffffff07097836 */ /* 0x000fe20000000000 */
[----:B0-----:R-:W-:-:S13]  /*0910*/  LOP3.LUT P0, RZ, R0, R3, RZ, 0xfc, !PT ;  /* 0x0000000300ff7212 */ /* 0x001fda000780fcff */
[----:B------:R-:W-:Y:S05]  /*0920*/  @P0 BRA `(.L_x_4) ;  /* 0x0000001c00740947 */ /* 0x000fea0003800000 */
[----:B------:R-:W-:-:S13]  /*0930*/  ISETP.GT.AND P0, PT, R8, UR12, PT ;  /* 0x0000000c08007c0c */ /* 0x000fda000bf04270 */
[----:B------:R-:W-:Y:S05]  /*0940*/  @P0 EXIT ;  /* 0x000000000000094d */ /* 0x000fea0003800000 */
[----:B------:R-:W-:Y:S01]  /*0950*/  LOP3.LUT R2, R2, 0x7, RZ, 0xc0, !PT ;  /* 0x0000000702027812 */ /* 0x000fe200078ec0ff */
[----:B------:R-:W0:Y:S01]  /*0960*/  LDCU.128 UR8, c[0x0][0x380] ;  /* 0x00007000ff0877ac */ /* 0x000e220008000c00 */
[----:B------:R-:W-:-:S12]  /*0970*/  USHF.R.S32.HI UR5, URZ, 0x1f, UR4 ;  /* 0x0000001fff057899 */ /* 0x000fd80008011404 */
.L_x_27:
[----:B--23--:R-:W-:Y:S01]  /*0980*/  IMAD.MOV.U32 R3, RZ, RZ, RZ ;  /* 0x000000ffff037224 */ /* 0x00cfe200078e00ff */
[----:B------:R-:W-:Y:S01]  /*0990*/  CS2R R14, SRZ ;  /* 0x00000000000e7805 */ /* 0x000fe2000001ff00 */
[----:B01----:R-:W-:-:S07]  /*09a0*/  IMAD.MOV.U32 R4, RZ, RZ, RZ ;  /* 0x000000ffff047224 */ /* 0x003fce00078e00ff */
.L_x_11:
[----:B------:R-:W1:Y:S01]  /*09b0*/  LDC.64 R6, c[0x0][0x3a8] ;  /* 0x0000ea00ff067b82 */ /* 0x000e620000000a00 */
[----:B------:R-:W-:Y:S04]  /*09c0*/  BSSY.RECONVERGENT B1, `(.L_x_5) ;  /* 0x0000061000017945 */ /* 0x000fe80003800200 */
[----:B------:R-:W-:Y:S01]  /*09d0*/  BSSY.RELIABLE B2, `(.L_x_6) ;  /* 0x0000033000027945 */ /* 0x000fe20003800100 */
[----:B------:R-:W-:Y:S02]  /*09e0*/  IMAD.MOV.U32 R10, RZ, RZ, 0x0 ;  /* 0x00000000ff0a7424 */ /* 0x000fe400078e00ff */
[----:B------:R-:W-:Y:S01]  /*09f0*/  IMAD.MOV.U32 R11, RZ, RZ, -0x100000 ;  /* 0xfff00000ff0b7424 */ /* 0x000fe200078e00ff */
[-C--:B-1----:R-:W-:Y:S01]  /*0a00*/  IADD3 R0, PT, PT, R19, -R7.reuse, -R6 ;  /* 0x8000000713007210 */ /* 0x082fe20007ffe806 */
[----:B------:R-:W-:Y:S01]  /*0a10*/  IMAD.MOV.U32 R6, RZ, RZ, 0x0 ;  /* 0x00000000ff067424 */ /* 0x000fe200078e00ff */
[----:B------:R-:W-:Y:S01]  /*0a20*/  IADD3 R5, PT, PT, R3, -R7, R19 ;  /* 0x8000000703057210 */ /* 0x000fe20007ffe013 */
[----:B------:R-:W-:-:S02]  /*0a30*/  IMAD.MOV.U32 R7, RZ, RZ, 0x7ff00000 ;  /* 0x7ff00000ff077424 */ /* 0x000fc400078e00ff */
[----:B------:R-:W-:Y:S02]  /*0a40*/  IMAD.IADD R0, R0, 0x1, R3 ;  /* 0x0000000100007824 */ /* 0x000fe400078e0203 */
[----:B------:R-:W-:Y:S02]  /*0a50*/  VIADD R5, R5, 0x1 ;  /* 0x0000000105057836 */ /* 0x000fe40000000000 */
[----:B0-----:R-:W-:-:S07]  /*0a60*/  VIADD R8, R0, 0x2 ;  /* 0x0000000200087836 */ /* 0x001fce0000000000 */
.L_x_8:
[----:B------:R-:W1:Y:S01]  /*0a70*/  LDC R21, c[0x0][0x3a0] ;  /* 0x0000e800ff157b82 */ /* 0x000e620000000800 */
[----:B------:R-:W-:-:S05]  /*0a80*/  SHF.R.S32.HI R16, RZ, 0x1f, R8 ;  /* 0x0000001fff107819 */ /* 0x000fca0000011408 */
[-C--:B-1----:R-:W-:Y:S02]  /*0a90*/  IMAD R17, R16, R21.reuse, RZ ;  /* 0x0000001510117224 */ /* 0x082fe400078e02ff */
[----:B------:R-:W-:-:S04]  /*0aa0*/  IMAD.WIDE.U32 R22, R8, R21, R12 ;  /* 0x0000001508167225 */ /* 0x000fc800078e000c */
[----:B------:R-:W-:Y:S02]  /*0ab0*/  IMAD R25, R8, UR5, R17 ;  /* 0x0000000508197c24 */ /* 0x000fe4000f8e0211 */
[----:B------:R-:W-:Y:S02]  /*0ac0*/  IMAD.SHL.U32 R17, R22, 0x4, RZ ;  /* 0x0000000416117824 */ /* 0x000fe400078e00ff */
[----:B------:R-:W-:-:S03]  /*0ad0*/  IMAD.IADD R23, R23, 0x1, R25 ;  /* 0x0000000117177824 */ /* 0x000fc600078e0219 */
[C---:B0-----:R-:W-:Y:S02]  /*0ae0*/  IADD3 R16, P1, PT, R17.reuse, UR10, RZ ;  /* 0x0000000a11107c10 */ /* 0x041fe4000ff3e0ff */
[----:B------:R-:W-:Y:S02]  /*0af0*/  SHF.L.U64.HI R23, R22, 0x2, R23 ;  /* 0x0000000216177819 */ /* 0x000fe40000010217 */
[----:B------:R-:W-:Y:S02]  /*0b00*/  IADD3 R22, P0, PT, R17, UR8, RZ ;  /* 0x0000000811167c10 */ /* 0x000fe4000ff1e0ff */
[C---:B------:R-:W-:Y:S02]  /*0b10*/  IADD3.X R17, PT, PT, R23.reuse, UR11, RZ, P1, !PT ;  /* 0x0000000b17117c10 */ /* 0x040fe40008ffe4ff */
[----:B------:R-:W-:-:S03]  /*0b20*/  IADD3.X R23, PT, PT, R23, UR9, RZ, P0, !PT ;  /* 0x0000000917177c10 */ /* 0x000fc600087fe4ff */
[----:B------:R-:W2:Y:S04]  /*0b30*/  LDG.E.CONSTANT R24, desc[UR6][R16.64] ;  /* 0x0000000610187981 */ /* 0x000ea8000c1e9900 */
[----:B------:R-:W3:Y:S01]  /*0b40*/  LDG.E.CONSTANT R20, desc[UR6][R22.64] ;  /* 0x0000000616147981 */ /* 0x000ee2000c1e9900 */
[----:B------:R-:W-:Y:S01]  /*0b50*/  IMAD.MOV.U32 R18, RZ, RZ, 0x7fffffff ;  /* 0x7fffffffff127424 */ /* 0x000fe200078e00ff */
[----:B--2---:R-:W-:-:S04]  /*0b60*/  FSETP.NAN.AND P0, PT, R24, R24, PT ;  /* 0x000000181800720b */ /* 0x004fc80003f08000 */
[----:B---3--:R-:W-:-:S13]  /*0b70*/  FSETP.NAN.OR P0, PT, R20, R20, P0 ;  /* 0x000000141400720b */ /* 0x008fda0000708400 */
[----:B------:R-:W-:Y:S05]  /*0b80*/  @P0 BREAK.RELIABLE B2 ;  /* 0x0000000000020942 */ /* 0x000fea0003800100 */
[----:B------:R-:W-:Y:S05]  /*0b90*/  @P0 BRA `(.L_x_7) ;  /* 0x00000004000c0947 */ /* 0x000fea0003800000 */
[----:B------:R-:W0:Y:S01]  /*0ba0*/  F2F.F64.F32 R22, R24 ;  /* 0x0000001800167310 */ /* 0x000e220000201800 */
[----:B------:R-:W-:Y:S02]  /*0bb0*/  IMAD.MOV.U32 R28, RZ, RZ, R6 ;  /* 0x000000ffff1c7224 */ /* 0x000fe400078e0006 */
[----:B------:R-:W-:Y:S02]  /*0bc0*/  IMAD.MOV.U32 R30, RZ, RZ, R7 ;  /* 0x000000ffff1e7224 */ /* 0x000fe400078e0007 */
[----:B------:R-:W-:Y:S02]  /*0bd0*/  IMAD.MOV.U32 R26, RZ, RZ, R11 ;  /* 0x000000ffff1a7224 */ /* 0x000fe400078e000b */
[----:B------:R-:W-:Y:S01]  /*0be0*/  IMAD.MOV.U32 R25, RZ, RZ, R10 ;  /* 0x000000ffff197224 */ /* 0x000fe200078e000a */
[----:B------:R-:W1:Y:S01]  /*0bf0*/  F2F.F64.F32 R16, R20 ;  /* 0x0000001400107310 */ /* 0x000e620000201800 */
[----:B------:R-:W-:Y:S01]  /*0c00*/  VIADD R8, R8, 0x1 ;  /* 0x0000000108087836 */ /* 0x000fe20000000000 */
[----:B0-----:R-:W-:Y:S01]  /*0c10*/  DSETP.MIN.AND P3, P4, R22, R6, PT ;  /* 0x000000061600722a */ /* 0x001fe20003c60000 */
[----:B------:R-:W-:-:S02]  /*0c20*/  VIADD R6, R0, 0x2 ;  /* 0x0000000200067836 */ /* 0x000fc40000000000 */
[----:B------:R-:W-:-:S03]  /*0c30*/  IMAD.MOV.U32 R7, RZ, RZ, R22 ;  /* 0x000000ffff077224 */ /* 0x000fc600078e0016 */
[----:B------:R-:W-:Y:S01]  /*0c40*/  FSEL R23, R23, R30, P3 ;  /* 0x0000001e17177208 */ /* 0x000fe20001800000 */
[----:B------:R-:W-:Y:S01]  /*0c50*/  VIADD R0, R0, 0x1 ;  /* 0x0000000100007836 */ /* 0x000fe20000000000 */
[----:B------:R-:W-:Y:S01]  /*0c60*/  ISETP.GE.AND P0, PT, R6, R5, PT ;  /* 0x000000050600720c */ /* 0x000fe20003f06270 */
[----:B-1----:R-:W-:Y:S01]  /*0c70*/  DSETP.MAX.AND P1, P2, R16, R10, PT ;  /* 0x0000000a1000722a */ /* 0x002fe20003a2f000 */
[----:B------:R-:W-:Y:S01]  /*0c80*/  SEL R6, R7, R28, P3 ;  /* 0x0000001c07067207 */ /* 0x000fe20001800000 */
[----:B------:R-:W-:-:S03]  /*0c90*/  IMAD.MOV.U32 R10, RZ, RZ, R16 ;  /* 0x000000ffff0a7224 */ /* 0x000fc600078e0010 */
[----:B------:R-:W-:Y:S02]  /*0ca0*/  @P4 LOP3.LUT R23, R30, 0x80000, RZ, 0xfc, !PT ;  /* 0x000800001e174812 */ /* 0x000fe400078efcff */
[----:B------:R-:W-:Y:S02]  /*0cb0*/  FSEL R11, R17, R26, P1 ;  /* 0x0000001a110b7208 */ /* 0x000fe40000800000 */
[----:B------:R-:W-:Y:S01]  /*0cc0*/  SEL R10, R10, R25, P1 ;  /* 0x000000190a0a7207 */ /* 0x000fe20000800000 */
[----:B------:R-:W-:-:S04]  /*0cd0*/  IMAD.MOV.U32 R7, RZ, RZ, R23 ;  /* 0x000000ffff077224 */ /* 0x000fc800078e0017 */
[----:B------:R-:W-:Y:S01]  /*0ce0*/  @P2 LOP3.LUT R11, R26, 0x80000, RZ, 0xfc, !PT ;  /* 0x000800001a0b2812 */ /* 0x000fe200078efcff */
[----:B------:R-:W-:Y:S06]  /*0cf0*/  @!P0 BRA `(.L_x_8) ;  /* 0xfffffffc005c8947 */ /* 0x000fec000383ffff */
[----:B------:R-:W-:Y:S05]  /*0d00*/  BSYNC.RELIABLE B2 ;  /* 0x0000000000027941 */ /* 0x000fea0003800100 */
.L_x_6:
[----:B------:R-:W0:Y:S01]  /*0d10*/  LDCU.64 UR12, c[0x0][0x390] ;  /* 0x00007200ff0c77ac */ /* 0x000e220008000a00 */
[----:B------:R-:W-:Y:S01]  /*0d20*/  SHF.R.S32.HI R0, RZ, 0x1f, R5 ;  /* 0x0000001fff007819 */ /* 0x000fe20000011405 */
[----:B------:R-:W-:-:S04]  /*0d30*/  IMAD.WIDE.U32 R16, R5, R21, R12 ;  /* 0x0000001505107225 */ /* 0x000fc800078e000c */
[----:B------:R-:W-:-:S04]  /*0d40*/  IMAD R0, R0, R21, RZ ;  /* 0x0000001500007224 */ /* 0x000fc800078e02ff */
[----:B------:R-:W-:-:S04]  /*0d50*/  IMAD R5, R5, UR5, R0 ;  /* 0x0000000505057c24 */ /* 0x000fc8000f8e0200 */
[----:B------:R-:W-:Y:S01]  /*0d60*/  IMAD.IADD R5, R17, 0x1, R5 ;  /* 0x0000000111057824 */ /* 0x000fe200078e0205 */
[----:B0-----:R-:W-:-:S04]  /*0d70*/  LEA R20, P0, R16, UR12, 0x2 ;  /* 0x0000000c10147c11 */ /* 0x001fc8000f8010ff */
[----:B------:R-:W-:-:S05]  /*0d80*/  LEA.HI.X R21, R16, UR13, R5, 0x2, P0 ;  /* 0x0000000d10157c11 */ /* 0x000fca00080f1405 */
[----:B------:R-:W2:Y:S02]  /*0d90*/  LDG.E.CONSTANT R5, desc[UR6][R20.64] ;  /* 0x0000000614057981 */ /* 0x000ea4000c1e9900 */
[----:B--2---:R-:W-:-:S13]  /*0da0*/  FSETP.NAN.AND P0, PT, R5, R5, PT ;  /* 0x000000050500720b */ /* 0x004fda0003f08000 */
[----:B------:R-:W-:Y:S05]  /*0db0*/  @P0 BRA `(.L_x_7) ;  /* 0x0000000000840947 */ /* 0x000fea0003800000 */
[----:B------:R-:W-:-:S10]  /*0dc0*/  DADD R10, R10, -R6 ;  /* 0x000000000a0a7229 */ /* 0x000fd40000000806 */
[C---:B------:R-:W-:Y:S02]  /*0dd0*/  ISETP.NE.U32.AND P0, PT, R10.reuse, RZ, PT ;  /* 0x000000ff0a00720c */ /* 0x040fe40003f05070 */
[----:B------:R-:W-:Y:S02]  /*0de0*/  LOP3.LUT R0, R11, 0x7fffffff, RZ, 0xc0, !PT ;  /* 0x7fffffff0b007812 */ /* 0x000fe400078ec0ff */
[----:B------:R-:W-:Y:S02]  /*0df0*/  ISETP.EQ.U32.AND P1, PT, R10, RZ, PT ;  /* 0x000000ff0a00720c */ /* 0x000fe40003f22070 */
[----:B------:R-:W-:Y:S02]  /*0e00*/  ISETP.NE.AND.EX P0, PT, R0, 0x7ff00000, PT, P0 ;  /* 0x7ff000000000780c */ /* 0x000fe40003f05300 */
[----:B------:R-:W-:Y:S02]  /*0e10*/  ISETP.GT.U32.AND P2, PT, R10, RZ, PT ;  /* 0x000000ff0a00720c */ /* 0x000fe40003f44070 */
[----:B------:R-:W-:-:S04]  /*0e20*/  ISETP.EQ.OR.EX P0, PT, R0, RZ, !P0, P1 ;  /* 0x000000ff0000720c */ /* 0x000fc80004702710 */
[----:B------:R-:W-:-:S13]  /*0e30*/  ISETP.GT.OR.EX P0, PT, R0, 0x7ff00000, P0, P2 ;  /* 0x7ff000000000780c */ /* 0x000fda0000704720 */
[----:B------:R-:W-:Y:S05]  /*0e40*/  @P0 BRA `(.L_x_7) ;  /* 0x0000000000600947 */ /* 0x000fea0003800000 */
[----:B------:R-:W0:Y:S01]  /*0e50*/  MUFU.RCP64H R21, R11 ;  /* 0x0000000b00157308 */ /* 0x000e220000001800 */
[----:B------:R-:W-:Y:S01]  /*0e60*/  IMAD.MOV.U32 R20, RZ, RZ, 0x1 ;  /* 0x00000001ff147424 */ /* 0x000fe200078e00ff */
[----:B------:R-:W-:Y:S05]  /*0e70*/  BSSY.RECONVERGENT B3, `(.L_x_9) ;  /* 0x0000013000037945 */ /* 0x000fea0003800200 */
[----:B0-----:R-:W-:-:S08]  /*0e80*/  DFMA R16, -R10, R20, 1 ;  /* 0x3ff000000a10742b */ /* 0x001fd00000000114 */
[----:B------:R-:W-:Y:S02]  /*0e90*/  DFMA R22, R16, R16, R16 ;  /* 0x000000101016722b */ /* 0x000fe40000000010 */
[----:B------:R-:W0:Y:S06]  /*0ea0*/  F2F.F64.F32 R16, R5 ;  /* 0x0000000500107310 */ /* 0x000e2c0000201800 */
[----:B------:R-:W-:-:S08]  /*0eb0*/  DFMA R22, R20, R22, R20 ;  /* 0x000000161416722b */ /* 0x000fd00000000014 */
[----:B------:R-:W-:Y:S02]  /*0ec0*/  DFMA R20, -R10, R22, 1 ;  /* 0x3ff000000a14742b */ /* 0x000fe40000000116 */
[----:B0-----:R-:W-:-:S06]  /*0ed0*/  DADD R24, -R6, R16 ;  /* 0x0000000006187229 */ /* 0x001fcc0000000110 */
[----:B------:R-:W-:-:S04]  /*0ee0*/  DFMA R20, R22, R20, R22 ;  /* 0x000000141614722b */ /* 0x000fc80000000016 */
[----:B------:R-:W-:-:S04]  /*0ef0*/  FSETP.GEU.AND P1, PT, |R25|, 6.5827683646048100446e-37, PT ;  /* 0x036000001900780b */ /* 0x000fc80003f2e200 */
[----:B------:R-:W-:-:S08]  /*0f00*/  DMUL R34, R24, R20 ;  /* 0x0000001418227228 */ /* 0x000fd00000000000 */
[----:B------:R-:W-:-:S08]  /*0f10*/  DFMA R6, -R10, R34, R24 ;  /* 0x000000220a06722b */ /* 0x000fd00000000118 */
[----:B------:R-:W-:-:S10]  /*0f20*/  DFMA R34, R20, R6, R34 ;  /* 0x000000061422722b */ /* 0x000fd40000000022 */
[----:B------:R-:W-:-:S05]  /*0f30*/  FFMA R0, RZ, R11, R35 ;  /* 0x0000000bff007223 */ /* 0x000fca0000000023 */
[----:B------:R-:W-:-:S13]  /*0f40*/  FSETP.GT.AND P0, PT, |R0|, 1.469367938527859385e-39, PT ;  /* 0x001000000000780b */ /* 0x000fda0003f04200 */
[----:B------:R-:W-:Y:S05]  /*0f50*/  @P0 BRA P1, `(.L_x_10) ;  /* 0x0000000000100947 */ /* 0x000fea0000800000 */
[----:B------:R-:W-:Y:S01]  /*0f60*/  IMAD.MOV.U32 R0, RZ, RZ, R25 ;  /* 0x000000ffff007224 */ /* 0x000fe200078e0019 */
[----:B------:R-:W-:-:S07]  /*0f70*/  MOV R6, 0xf90 ;  /* 0x00000f9000067802 */ /* 0x000fce0000000f00 */
[----:B------:R-:W-:Y:S05]  /*0f80*/  CALL.REL.NOINC `($__internal_0_$__cuda_sm20_div_rn_f64_full) ;  /* 0x0000003c00f87944 */ /* 0x000fea0003c00000 */
[----:B------:R-:W-:-:S07]  /*0f90*/  IMAD.MOV.U32 R34, RZ, RZ, R0 ;  /* 0x000000ffff227224 */ /* 0x000fce00078e0000 */
.L_x_10:
[----:B------:R-:W-:Y:S05]  /*0fa0*/  BSYNC.RECONVERGENT B3 ;  /* 0x0000000000037941 */ /* 0x000fea0003800200 */
.L_x_9:
[----:B------:R-:W-:-:S06]  /*0fb0*/  DMUL R34, R34, 100 ;  /* 0x4059000022227828 */ /* 0x000fcc0000000000 */
[----:B------:R0:W1:Y:S05]  /*0fc0*/  F2F.F32.F64 R18, R34 ;  /* 0x0000002200127310 */ /* 0x00006a0000301000 */
.L_x_7:
[----:B------:R-:W-:Y:S05]  /*0fd0*/  BSYNC.RECONVERGENT B1 ;  /* 0x0000000000017941 */ /* 0x000fea0003800200 */
.L_x_5:
[----:B------:R-:W2:Y:S01]  /*0fe0*/  LDCU UR4, c[0x0][0x3ac] ;  /* 0x00007580ff0477ac */ /* 0x000ea20008000800 */
[----:B-1----:R-:W1:Y:S01]  /*0ff0*/  F2F.F64.F32 R6, R18 ;  /* 0x0000001200067310 */ /* 0x002e620000201800 */
[----:B------:R-:W-:Y:S01]  /*1000*/  VIADD R3, R3, 0x1 ;  /* 0x0000000103037836 */ /* 0x000fe20000000000 */
[----:B------:R-:W-:Y:S01]  /*1010*/  FSETP.NAN.AND P0, PT, R18, R18, PT ;  /* 0x000000121200720b */ /* 0x000fe20003f08000 */
[----:B------:R-:W-:Y:S01]  /*1020*/  VIADD R0, R4, 0x1 ;  /* 0x0000000104007836 */ /* 0x000fe20000000000 */
[----:B-1----:R-:W-:-:S11]  /*1030*/  DADD R6, R6, R14 ;  /* 0x0000000006067229 */ /* 0x002fd6000000000e */
[----:B------:R-:W-:Y:S01]  /*1040*/  @P0 IMAD.MOV R0, RZ, RZ, R4 ;  /* 0x000000ffff000224 */ /* 0x000fe200078e0204 */
[----:B--2---:R-:W-:-:S03]  /*1050*/  ISETP.NE.AND P1, PT, R3, UR4, PT ;  /* 0x0000000403007c0c */ /* 0x004fc6000bf25270 */
[----:B------:R-:W-:Y:S01]  /*1060*/  IMAD.MOV.U32 R4, RZ, RZ, R0 ;  /* 0x000000ffff047224 */ /* 0x000fe200078e0000 */
[----:B------:R-:W-:Y:S02]  /*1070*/  FSEL R14, R6, R14, !P0 ;  /* 0x0000000e060e7208 */ /* 0x000fe40004000000 */
[----:B------:R-:W-:-:S07]  /*1080*/  FSEL R15, R7, R15, !P0 ;  /* 0x0000000f070f7208 */ /* 0x000fce0004000000 */
[----:B------:R-:W-:Y:S05]  /*1090*/  @P1 BRA `(.L_x_11) ;  /* 0xfffffff800441947 */ /* 0x000fea000383ffff */
[----:B------:R-:W-:Y:S01]  /*10a0*/  ISETP.NE.AND P0, PT, R4, RZ, PT ;  /* 0x000000ff0400720c */ /* 0x000fe20003f05270 */
[----:B------:R-:W-:Y:S01]  /*10b0*/  BSSY.RECONVERGENT B1, `(.L_x_12) ;  /* 0x000001a000017945 */ /* 0x000fe20003800200 */
[----:B------:R-:W-:-:S11]  /*10c0*/  IMAD.MOV.U32 R3, RZ, RZ, 0x7fffffff ;  /* 0x7fffffffff037424 */ /* 0x000fd600078e00ff */
[----:B------:R-:W-:Y:S05]  /*10d0*/  @!P0 BRA `(.L_x_13) ;  /* 0x00000000005c8947 */ /* 0x000fea0003800000 */
[----:B------:R-:W1:Y:S01]  /*10e0*/  I2F.F64.U32 R10, R4 ;  /* 0x00000004000a7312 */ /* 0x000e620000201800 */
[----:B------:R-:W-:Y:S01]  /*10f0*/  IMAD.MOV.U32 R6, RZ, RZ, 0x1 ;  /* 0x00000001ff067424 */ /* 0x000fe200078e00ff */
[----:B------:R-:W-:Y:S01]  /*1100*/  FSETP.GEU.AND P1, PT, |R15|, 6.5827683646048100446e-37, PT ;  /* 0x036000000f00780b */ /* 0x000fe20003f2e200 */
[----:B------:R-:W-:Y:S05]  /*1110*/  BSSY.RECONVERGENT B3, `(.L_x_14) ;  /* 0x0000012000037945 */ /* 0x000fea0003800200 */
[----:B-1----:R-:W1:Y:S02]  /*1120*/  MUFU.RCP64H R7, R11 ;  /* 0x0000000b00077308 */ /* 0x002e640000001800 */
[----:B-1----:R-:W-:-:S08]  /*1130*/  DFMA R16, -R10, R6, 1 ;  /* 0x3ff000000a10742b */ /* 0x002fd00000000106 */
[----:B------:R-:W-:-:S08]  /*1140*/  DFMA R16, R16, R16, R16 ;  /* 0x000000101010722b */ /* 0x000fd00000000010 */
[----:B------:R-:W-:-:S08]  /*1150*/  DFMA R16, R6, R16, R6 ;  /* 0x000000100610722b */ /* 0x000fd00000000006 */
[----:B------:R-:W-:-:S08]  /*1160*/  DFMA R6, -R10, R16, 1 ;  /* 0x3ff000000a06742b */ /* 0x000fd00000000110 */
[----:B------:R-:W-:-:S08]  /*1170*/  DFMA R6, R16, R6, R16 ;  /* 0x000000061006722b */ /* 0x000fd00000000010 */
[----:B0-----:R-:W-:-:S08]  /*1180*/  DMUL R34, R14, R6 ;  /* 0x000000060e227228 */ /* 0x001fd00000000000 */
[----:B------:R-:W-:-:S08]  /*1190*/  DFMA R16, -R10, R34, R14 ;  /* 0x000000220a10722b */ /* 0x000fd0000000010e */
[----:B------:R-:W-:-:S10]  /*11a0*/  DFMA R34, R6, R16, R34 ;  /* 0x000000100622722b */ /* 0x000fd40000000022 */
[----:B------:R-:W-:-:S05]  /*11b0*/  FFMA R0, RZ, R11, R35 ;  /* 0x0000000bff007223 */ /* 0x000fca0000000023 */
[----:B------:R-:W-:-:S13]  /*11c0*/  FSETP.GT.AND P0, PT, |R0|, 1.469367938527859385e-39, PT ;  /* 0x001000000000780b */ /* 0x000fda0003f04200 */
[----:B------:R-:W-:Y:S05]  /*11d0*/  @P0 BRA P1, `(.L_x_15) ;  /* 0x0000000000140947 */ /* 0x000fea0000800000 */
[----:B------:R-:W-:Y:S01]  /*11e0*/  IMAD.MOV.U32 R24, RZ, RZ, R14 ;  /* 0x000000ffff187224 */ /* 0x000fe200078e000e */
[----:B------:R-:W-:Y:S01]  /*11f0*/  MOV R6, 0x1220 ;  /* 0x0000122000067802 */ /* 0x000fe20000000f00 */
[----:B------:R-:W-:-:S07]  /*1200*/  IMAD.MOV.U32 R0, RZ, RZ, R15 ;  /* 0x000000ffff007224 */ /* 0x000fce00078e000f */
[----:B------:R-:W-:Y:S05]  /*1210*/  CALL.REL.NOINC `($__internal_0_$__cuda_sm20_div_rn_f64_full) ;  /* 0x0000003c00547944 */ /* 0x000fea0003c00000 */
[----:B------:R-:W-:-:S07]  /*1220*/  IMAD.MOV.U32 R34, RZ, RZ, R0 ;  /* 0x000000ffff227224 */ /* 0x000fce00078e0000 */
.L_x_15:
[----:B------:R-:W-:Y:S05]  /*1230*/  BSYNC.RECONVERGENT B3 ;  /* 0x0000000000037941 */ /* 0x000fea0003800200 */
.L_x_14:
[----:B------:R1:W2:Y:S02]  /*1240*/  F2F.F32.F64 R3, R34 ;  /* 0x0000002200037310 */ /* 0x0002a40000301000 */
.L_x_13:
[----:B------:R-:W-:Y:S05]  /*1250*/  BSYNC.RECONVERGENT B1 ;  /* 0x0000000000017941 */ /* 0x000fea0003800200 */
.L_x_12:
[----:B------:R-:W3:Y:S01]  /*1260*/  LDC R0, c[0x0][0x3a0] ;  /* 0x0000e800ff007b82 */ /* 0x000ee20000000800 */
[----:B------:R-:W-:Y:S07]  /*1270*/  BSSY.RECONVERGENT B1, `(.L_x_16) ;  /* 0x0000143000017945 */ /* 0x000fee0003800200 */
[----:B------:R-:W4:Y:S01]  /*1280*/  LDC.64 R16, c[0x0][0x3c0] ;  /* 0x0000f000ff107b82 */ /* 0x000f220000000a00 */
[----:B---3--:R-:W-:-:S04]  /*1290*/  IMAD.WIDE.U32 R6, R19, R0, R12 ;  /* 0x0000000013067225 */ /* 0x008fc800078e000c */
[----:B------:R-:W-:Y:S02]  /*12a0*/  IMAD R5, R19, UR5, R7 ;  /* 0x0000000513057c24 */ /* 0x000fe4000f8e0207 */
[----:B------:R-:W-:-:S03]  /*12b0*/  IMAD.SHL.U32 R4, R6, 0x4, RZ ;  /* 0x0000000406047824 */ /* 0x000fc600078e00ff */
[----:B------:R-:W-:Y:S02]  /*12c0*/  SHF.L.U64.HI R5, R6, 0x2, R5 ;  /* 0x0000000206057819 */ /* 0x000fe40000010205 */
[----:B----4-:R-:W-:-:S05]  /*12d0*/  IADD3 R6, P0, PT, R4, R16, RZ ;  /* 0x0000001004067210 */ /* 0x010fca0007f1e0ff */
[----:B------:R-:W-:Y:S01]  /*12e0*/  IMAD.X R7, R5, 0x1, R17, P0 ;  /* 0x0000000105077824 */ /* 0x000fe200000e0611 */
[----:B------:R-:W-:-:S04]  /*12f0*/  ISETP.GE.AND P0, PT, R19, R9, PT ;  /* 0x000000091300720c */ /* 0x000fc80003f06270 */
[----:B--2---:R2:W-:Y:S09]  /*1300*/  STG.E desc[UR6][R6.64], R3 ;  /* 0x0000000306007986 */ /* 0x0045f2000c101906 */
[----:B------:R-:W-:Y:S05]  /*1310*/  @!P0 BRA `(.L_x_17) ;  /* 0x0000001000e08947 */ /* 0x000fea0003800000 */
[----:B--2---:R-:W2:Y:S01]  /*1320*/  LDC R6, c[0x0][0x3b0] ;  /* 0x0000ec00ff067b82 */ /* 0x004ea20000000800 */
[----:B------:R-:W-:Y:S01]  /*1330*/  IMAD.MOV.U32 R7, RZ, RZ, RZ ;  /* 0x000000ffff077224 */ /* 0x000fe200078e00ff */
[----:B------:R-:W-:Y:S01]  /*1340*/  CS2R R14, SRZ ;  /* 0x00000000000e7805 */ /* 0x000fe2000001ff00 */
[----:B------:R-:W-:Y:S01]  /*1350*/  IMAD.MOV.U32 R18, RZ, RZ, RZ ;  /* 0x000000ffff127224 */ /* 0x000fe200078e00ff */
[----:B--2---:R-:W-:Y:S02]  /*1360*/  ISETP.GE.U32.AND P0, PT, R6, 0x8, PT ;  /* 0x000000080600780c */ /* 0x004fe40003f06070 */
[----:B------:R-:W-:-:S11]  /*1370*/  IADD3 R8, PT, PT, R19, 0x1, -R6 ;  /* 0x0000000113087810 */ /* 0x000fd60007ffe806 */
[----:B------:R-:W-:Y:S05]  /*1380*/  @!P0 BRA `(.L_x_18) ;  /* 0x0000000800208947 */ /* 0x000fea0003800000 */
[----:B------:R-:W-:Y:S01]  /*1390*/  IMAD.MOV.U32 R18, RZ, RZ, RZ ;  /* 0x000000ffff127224 */ /* 0x000fe200078e00ff */
[----:B------:R-:W-:Y:S01]  /*13a0*/  CS2R R14, SRZ ;  /* 0x00000000000e7805 */ /* 0x000fe2000001ff00 */
[----:B------:R-:W-:-:S06]  /*13b0*/  UMOV UR4, URZ ;  /* 0x000000ff00047c82 */ /* 0x000fcc0008000000 */
.L_x_19:
[----:B------:R-:W-:-:S04]  /*13c0*/  VIADD R7, R8, UR4 ;  /* 0x0000000408077c36 */ /* 0x000fc80008000000 */
[----:B------:R-:W-:Y:S01]  /*13d0*/  VIADD R21, R7, 0x1 ;  /* 0x0000000107157836 */ /* 0x000fe20000000000 */
[----:B------:R-:W-:-:S05]  /*13e0*/  SHF.R.S32.HI R11, RZ, 0x1f, R7 ;  /* 0x0000001fff0b7819 */ /* 0x000fca0000011407 */
[-C--:B------:R-:W-:Y:S02]  /*13f0*/  IMAD R20, R11, R0.reuse, RZ ;  /* 0x000000000b147224 */ /* 0x080fe400078e02ff */
[----:B------:R-:W-:-:S04]  /*1400*/  IMAD.WIDE.U32 R10, R7, R0, R12 ;  /* 0x00000000070a7225 */ /* 0x000fc800078e000c */
[----:B------:R-:W-:Y:S01]  /*1410*/  IMAD R23, R7, UR5, R20 ;  /* 0x0000000507177c24 */ /* 0x000fe2000f8e0214 */
[----:B------:R-:W-:-:S03]  /*1420*/  LEA R28, P0, R10, R16, 0x2 ;  /* 0x000000100a1c7211 */ /* 0x000fc600078010ff */
[----:B------:R-:W-:Y:S01]  /*1430*/  IMAD.IADD R20, R11, 0x1, R23 ;  /* 0x000000010b147824 */ /* 0x000fe200078e0217 */
[----:B------:R-:W-:-:S04]  /*1440*/  SHF.R.S32.HI R11, RZ, 0x1f, R21 ;  /* 0x0000001fff0b7819 */ /* 0x000fc80000011415 */
[----:B------:R-:W-:Y:S01]  /*1450*/  LEA.HI.X R29, R10, R17, R20, 0x2, P0 ;  /* 0x000000110a1d7211 */ /* 0x000fe200000f1414 */
[-C--:B------:R-:W-:Y:S02]  /*1460*/  IMAD R20, R11, R0.reuse, RZ ;  /* 0x000000000b147224 */ /* 0x080fe400078e02ff */
[C---:B------:R-:W-:Y:S02]  /*1470*/  IMAD.WIDE.U32 R10, R21.reuse, R0, R12 ;  /* 0x00000000150a7225 */ /* 0x040fe400078e000c */
[----:B------:R-:W2:Y:S02]  /*1480*/  LDG.E R28, desc[UR6][R28.64] ;  /* 0x000000061c1c7981 */ /* 0x000ea4000c1e1900 */
[----:B------:R-:W-:Y:S01]  /*1490*/  IMAD R21, R21, UR5, R20 ;  /* 0x0000000515157c24 */ /* 0x000fe2000f8e0214 */
[----:B------:R-:W-:Y:S01]  /*14a0*/  LEA R26, P0, R10, R16, 0x2 ;  /* 0x000000100a1a7211 */ /* 0x000fe200078010ff */
[----:B------:R-:W-:Y:S02]  /*14b0*/  VIADD R23, R7, 0x2 ;  /* 0x0000000207177836 */ /* 0x000fe40000000000 */
[----:B------:R-:W-:-:S03]  /*14c0*/  IMAD.IADD R20, R11, 0x1, R21 ;  /* 0x000000010b147824 */ /* 0x000fc600078e0215 */
[----:B------:R-:W-:Y:S02]  /*14d0*/  SHF.R.S32.HI R11, RZ, 0x1f, R23 ;  /* 0x0000001fff0b7819 */ /* 0x000fe40000011417 */
[----:B------:R-:W-:-:S03]  /*14e0*/  LEA.HI.X R27, R10, R17, R20, 0x2, P0 ;  /* 0x000000110a1b7211 */ /* 0x000fc600000f1414 */
[-C--:B------:R-:W-:Y:S02]  /*14f0*/  IMAD R10, R11, R0.reuse, RZ ;  /* 0x000000000b0a7224 */ /* 0x080fe400078e02ff */
[----:B------:R3:W4:Y:S01]  /*1500*/  LDG.E R26, desc[UR6][R26.64] ;  /* 0x000000061a1a7981 */ /* 0x000722000c1e1900 */
[----:B------:R-:W-:-:S04]  /*1510*/  IMAD.WIDE.U32 R20, R23, R0, R12 ;  /* 0x0000000017147225 */ /* 0x000fc800078e000c */
        /* <DEDUP_REMOVED lines=9> */
[----:B---3--:R-:W-:Y:S02]  /*15b0*/  IMAD R27, R23, UR5, R22 ;  /* 0x00000005171b7c24 */ /* 0x008fe4000f8e0216 */
[----:B------:R-:W-:Y:S02]  /*15c0*/  VIADD R23, R7, 0x4 ;  /* 0x0000000407177836 */ /* 0x000fe40000000000 */
[----:B------:R-:W-:Y:S01]  /*15d0*/  IMAD.IADD R22, R21, 0x1, R27 ;  /* 0x0000000115167824 */ /* 0x000fe200078e021b */
[C---:B-----5:R-:W-:Y:S02]  /*15e0*/  LEA R10, P0, R20.reuse, R16, 0x2 ;  /* 0x00000010140a7211 */ /* 0x060fe400078010ff */
[----:B------:R-:W-:Y:S02]  /*15f0*/  SHF.R.S32.HI R21, RZ, 0x1f, R23 ;  /* 0x0000001fff157819 */ /* 0x000fe40000011417 */
[----:B------:R-:W-:-:S03]  /*1600*/  LEA.HI.X R11, R20, R17, R22, 0x2, P0 ;  /* 0x00000011140b7211 */ /* 0x000fc600000f1416 */
[-C--:B------:R-:W-:Y:S02]  /*1610*/  IMAD R22, R21, R0.reuse, RZ ;  /* 0x0000000015167224 */ /* 0x080fe400078e02ff */
[----:B------:R3:W5:Y:S01]  /*1620*/  LDG.E R24, desc[UR6][R10.64] ;  /* 0x000000060a187981 */ /* 0x000762000c1e1900 */
[----:B------:R-:W-:-:S04]  /*1630*/  IMAD.WIDE.U32 R20, R23, R0, R12 ;  /* 0x0000000017147225 */ /* 0x000fc800078e000c */
[----:B------:R-:W-:Y:S02]  /*1640*/  IMAD R23, R23, UR5, R22 ;  /* 0x0000000517177c24 */ /* 0x000fe4000f8e0216 */
[----:B------:R-:W-:Y:S02]  /*1650*/  VIADD R27, R7, 0x5 ;  /* 0x00000005071b7836 */ /* 0x000fe40000000000 */
[----:B------:R-:W-:Y:S01]  /*1660*/  IMAD.IADD R22, R21, 0x1, R23 ;  /* 0x0000000115167824 */ /* 0x000fe200078e0217 */
[C---:B---3--:R-:W-:Y:S02]  /*1670*/  LEA R10, P0, R20.reuse, R16, 0x2 ;  /* 0x00000010140a7211 */ /* 0x048fe400078010ff */
[----:B------:R-:W-:Y:S02]  /*1680*/  SHF.R.S32.HI R21, RZ, 0x1f, R27 ;  /* 0x0000001fff157819 */ /* 0x000fe4000001141b */
[----:B------:R-:W-:-:S03]  /*1690*/  LEA.HI.X R11, R20, R17, R22, 0x2, P0 ;  /* 0x00000011140b7211 */ /* 0x000fc600000f1416 */
[----:B------:R-:W-:-:S03]  /*16a0*/  IMAD R20, R21, R0, RZ ;  /* 0x0000000015147224 */ /* 0x000fc600078e02ff */
[----:B------:R-:W3:Y:S01]  /*16b0*/  LDG.E R11, desc[UR6][R10.64] ;  /* 0x000000060a0b7981 */ /* 0x000ee2000c1e1900 */
        /* <DEDUP_REMOVED lines=8> */
[----:B------:R0:W3:Y:S01]  /*1740*/  LDG.E R10, desc[UR6][R20.64] ;  /* 0x00000006140a7981 */ /* 0x0000e2000c1e1900 */
[----:B------:R-:W-:-:S04]  /*1750*/  IMAD.WIDE.U32 R22, R27, R0, R12 ;  /* 0x000000001b167225 */ /* 0x000fc800078e000c */
[----:B------:R-:W-:Y:S02]  /*1760*/  IMAD R29, R27, UR5, R30 ;  /* 0x000000051b1d7c24 */ /* 0x000fe4000f8e021e */
[----:B------:R-:W-:Y:S02]  /*1770*/  VIADD R27, R7, 0x7 ;  /* 0x00000007071b7836 */ /* 0x000fe40000000000 */
[----:B------:R-:W-:Y:S01]  /*1780*/  IMAD.IADD R23, R23, 0x1, R29 ;  /* 0x0000000117177824 */ /* 0x000fe200078e021d */
[C---:B0-----:R-:W-:Y:S02]  /*1790*/  LEA R20, P0, R22.reuse, R16, 0x2 ;  /* 0x0000001016147211 */ /* 0x041fe400078010ff */
[----:B------:R-:W-:Y:S02]  /*17a0*/  SHF.R.S32.HI R7, RZ, 0x1f, R27 ;  /* 0x0000001fff077819 */ /* 0x000fe4000001141b */
[----:B------:R-:W-:-:S03]  /*17b0*/  LEA.HI.X R21, R22, R17, R23, 0x2, P0 ;  /* 0x0000001116157211 */ /* 0x000fc600000f1417 */
[-C--:B------:R-:W-:Y:S02]  /*17c0*/  IMAD R22, R7, R0.reuse, RZ ;  /* 0x0000000007167224 */ /* 0x080fe400078e02ff */
[----:B------:R0:W3:Y:S02]  /*17d0*/  LDG.E R7, desc[UR6][R20.64] ;  /* 0x0000000614077981 */ /* 0x0000e4000c1e1900 */
[C---:B------:R-:W-:Y:S02]  /*17e0*/  IMAD R23, R27.reuse, UR5, R22 ;  /* 0x000000051b177c24 */ /* 0x040fe4000f8e0216 */
[----:B0-----:R-:W-:-:S04]  /*17f0*/  IMAD.WIDE.U32 R20, R27, R0, R12 ;  /* 0x000000001b147225 */ /* 0x001fc800078e000c */
[----:B------:R-:W-:Y:S01]  /*1800*/  IMAD.IADD R23, R21, 0x1, R23 ;  /* 0x0000000115177824 */ /* 0x000fe200078e0217 */
[----:B------:R-:W-:-:S04]  /*1810*/  LEA R22, P0, R20, R16, 0x2 ;  /* 0x0000001014167211 */ /* 0x000fc800078010ff */
[----:B------:R-:W-:-:S05]  /*1820*/  LEA.HI.X R23, R20, R17, R23, 0x2, P0 ;  /* 0x0000001114177211 */ /* 0x000fca00000f1417 */
[----:B------:R2:W3:Y:S01]  /*1830*/  LDG.E R27, desc[UR6][R22.64] ;  /* 0x00000006161b7981 */ /* 0x0004e2000c1e1900 */
[----:B------:R-:W-:Y:S01]  /*1840*/  UIADD3 UR4, UPT, UPT, UR4, 0x8, URZ ;  /* 0x0000000804047890 */ /* 0x000fe2000fffe0ff */
[----:B--2---:R-:W0:Y:S01]  /*1850*/  F2F.F64.F32 R22, R28 ;  /* 0x0000001c00167310 */ /* 0x004e220000201800 */
[----:B------:R-:W-:Y:S01]  /*1860*/  FSETP.NAN.AND P1, PT, R28, R28, PT ;  /* 0x0000001c1c00720b */ /* 0x000fe20003f28000 */
[----:B0-----:R-:W-:-:S06]  /*1870*/  DADD R22, R22, R14 ;  /* 0x0000000016167229 */ /* 0x001fcc000000000e */
[----:B----4-:R-:W0:Y:S01]  /*1880*/  F2F.F64.F32 R20, R26 ;  /* 0x0000001a00147310 */ /* 0x010e220000201800 */
[----:B------:R-:W-:-:S03]  /*1890*/  FSETP.NAN.AND P2, PT, R26, R26, PT ;  /* 0x0000001a1a00720b */ /* 0x000fc60003f48000 */
[----:B------:R-:W-:Y:S02]  /*18a0*/  FSEL R14, R22, R14, !P1 ;  /* 0x0000000e160e7208 */ /* 0x000fe40004800000 */
[----:B------:R-:W-:-:S06]  /*18b0*/  FSEL R15, R23, R15, !P1 ;  /* 0x0000000f170f7208 */ /* 0x000fcc0004800000 */
[----:B0-----:R-:W-:Y:S01]  /*18c0*/  DADD R20, R20, R14 ;  /* 0x0000000014147229 */ /* 0x001fe2000000000e */
[----:B------:R0:W2:Y:S01]  /*18d0*/  F2F.F64.F32 R22, R25 ;  /* 0x0000001900167310 */ /* 0x0000a20000201800 */
[----:B------:R-:W-:-:S08]  /*18e0*/  FSETP.NAN.AND P3, PT, R25, R25, PT ;  /* 0x000000191900720b */ /* 0x000fd00003f68000 */
[----:B------:R-:W-:Y:S01]  /*18f0*/  FSEL R14, R20, R14, !P2 ;  /* 0x0000000e140e7208 */ /* 0x000fe20005000000 */
[----:B0-----:R-:W-:Y:S01]  /*1900*/  VIADD R25, R18, 0x1 ;  /* 0x0000000112197836 */ /* 0x001fe20000000000 */
[----:B------:R-:W-:Y:S01]  /*1910*/  FSEL R15, R21, R15, !P2 ;  /* 0x0000000f150f7208 */ /* 0x000fe20005000000 */
[----:B------:R-:W-:-:S04]  /*1920*/  @P1 IMAD.MOV R25, RZ, RZ, R18 ;  /* 0x000000ffff191224 */ /* 0x000fc800078e0212 */
[----:B------:R-:W-:Y:S01]  /*1930*/  VIADD R18, R25, 0x1 ;  /* 0x0000000119127836 */ /* 0x000fe20000000000 */
[----:B--2---:R-:W-:Y:S01]  /*1940*/  DADD R22, R22, R14 ;  /* 0x0000000016167229 */ /* 0x004fe2000000000e */
[----:B------:R-:W-:Y:S01]  /*1950*/  @P2 IMAD.MOV R18, RZ, RZ, R25 ;  /* 0x000000ffff122224 */ /* 0x000fe200078e0219 */
[----:B-----5:R0:W2:Y:S01]  /*1960*/  F2F.F64.F32 R20, R24 ;  /* 0x0000001800147310 */ /* 0x0200a20000201800 */
[----:B------:R-:W-:-:S07]  /*1970*/  FSETP.NAN.AND P0, PT, R24, R24, PT ;  /* 0x000000181800720b */ /* 0x000fce0003f08000 */
[----:B------:R-:W-:Y:S01]  /*1980*/  FSEL R14, R22, R14, !P3 ;  /* 0x0000000e160e7208 */ /* 0x000fe20005800000 */
[----:B0-----:R-:W-:Y:S01]  /*1990*/  VIADD R24, R18, 0x1 ;  /* 0x0000000112187836 */ /* 0x001fe20000000000 */
[----:B------:R-:W-:Y:S01]  /*19a0*/  FSEL R15, R23, R15, !P3 ;  /* 0x0000000f170f7208 */ /* 0x000fe20005800000 */
[----:B------:R-:W-:-:S04]  /*19b0*/  @P3 IMAD.MOV R24, RZ, RZ, R18 ;  /* 0x000000ffff183224 */ /* 0x000fc800078e0212 */
[----:B------:R-:W-:Y:S01]  /*19c0*/  VIADD R18, R24, 0x1 ;  /* 0x0000000118127836 */ /* 0x000fe20000000000 */
[----:B--2---:R-:W-:Y:S01]  /*19d0*/  DADD R22, R20, R14 ;  /* 0x0000000014167229 */ /* 0x004fe2000000000e */
[----:B------:R-:W-:Y:S01]  /*19e0*/  @P0 IMAD.MOV R18, RZ, RZ, R24 ;  /* 0x000000ffff120224 */ /* 0x000fe200078e0218 */
[----:B---3--:R-:W0:Y:S01]  /*19f0*/  F2F.F64.F32 R20, R11 ;  /* 0x0000000b00147310 */ /* 0x008e220000201800 */
[----:B------:R-:W-:-:S07]  /*1a00*/  FSETP.NAN.AND P1, PT, R11, R11, PT ;  /* 0x0000000b0b00720b */ /* 0x000fce0003f28000 */
[----:B------:R-:W-:Y:S02]  /*1a10*/  FSEL R14, R22, R14, !P0 ;  /* 0x0000000e160e7208 */ /* 0x000fe40004000000 */
[----:B------:R-:W-:-:S06]  /*1a20*/  FSEL R15, R23, R15, !P0 ;  /* 0x0000000f170f7208 */ /* 0x000fcc0004000000 */
[----:B0-----:R-:W-:Y:S01]  /*1a30*/  DADD R22, R20, R14 ;  /* 0x0000000014167229 */ /* 0x001fe2000000000e */
[----:B------:R-:W0:Y:S01]  /*1a40*/  F2F.F64.F32 R20, R10 ;  /* 0x0000000a00147310 */ /* 0x000e220000201800 */
[----:B------:R-:W-:-:S08]  /*1a50*/  FSETP.NAN.AND P2, PT, R10, R10, PT ;  /* 0x0000000a0a00720b */ /* 0x000fd00003f48000 */
[----:B------:R-:W-:Y:S02]  /*1a60*/  FSEL R14, R22, R14, !P1 ;  /* 0x0000000e160e7208 */ /* 0x000fe40004800000 */
[----:B------:R-:W-:-:S06]  /*1a70*/  FSEL R15, R23, R15, !P1 ;  /* 0x0000000f170f7208 */ /* 0x000fcc0004800000 */
[----:B0-----:R-:W-:Y:S01]  /*1a80*/  DADD R22, R20, R14 ;  /* 0x0000000014167229 */ /* 0x001fe2000000000e */
[----:B------:R0:W2:Y:S01]  /*1a90*/  F2F.F64.F32 R20, R7 ;  /* 0x0000000700147310 */ /* 0x0000a20000201800 */
[----:B------:R-:W-:-:S08]  /*1aa0*/  FSETP.NAN.AND P0, PT, R7, R7, PT ;  /* 0x000000070700720b */ /* 0x000fd00003f08000 */
[----:B------:R-:W-:Y:S01]  /*1ab0*/  FSEL R10, R22, R14, !P2 ;  /* 0x0000000e160a7208 */ /* 0x000fe20005000000 */
[----:B------:R-:W-:Y:S01]  /*1ac0*/  VIADD R22, R18, 0x1 ;  /* 0x0000000112167836 */ /* 0x000fe20000000000 */
[----:B------:R-:W-:Y:S01]  /*1ad0*/  FSEL R11, R23, R15, !P2 ;  /* 0x0000000f170b7208 */ /* 0x000fe20005000000 */
[----:B------:R-:W-:-:S04]  /*1ae0*/  @P1 IMAD.MOV R22, RZ, RZ, R18 ;  /* 0x000000ffff161224 */ /* 0x000fc800078e0212 */
[----:B0-----:R-:W-:Y:S01]  /*1af0*/  VIADD R7, R22, 0x1 ;  /* 0x0000000116077836 */ /* 0x001fe20000000000 */
[----:B--2---:R-:W-:Y:S01]  /*1b00*/  DADD R20, R20, R10 ;  /* 0x0000000014147229 */ /* 0x004fe2000000000a */
[----:B------:R-:W-:Y:S01]  /*1b10*/  @P2 IMAD.MOV R7, RZ, RZ, R22 ;  /* 0x000000ffff072224 */ /* 0x000fe200078e0216 */
[----:B------:R-:W0:Y:S08]  /*1b20*/  F2F.F64.F32 R14, R27 ;  /* 0x0000001b000e7310 */ /* 0x000e300000201800 */
[----:B------:R-:W-:-:S02]  /*1b30*/  FSEL R11, R21, R11, !P0 ;  /* 0x0000000b150b7208 */ /* 0x000fc40004000000 */
[----:B------:R-:W-:Y:S02]  /*1b40*/  LOP3.LUT R21, R6, 0x7ffffff8, RZ, 0xc0, !PT ;  /* 0x7ffffff806157812 */ /* 0x000fe400078ec0ff */
[----:B------:R-:W-:Y:S01]  /*1b50*/  FSEL R10, R20, R10, !P0 ;  /* 0x0000000a140a7208 */ /* 0x000fe20004000000 */
[----:B------:R-:W-:Y:S01]  /*1b60*/  VIADD R20, R7, 0x1 ;  /* 0x0000000107147836 */ /* 0x000fe20000000000 */
[----:B------:R-:W-:Y:S01]  /*1b70*/  FSETP.NAN.AND P1, PT, R27, R27, PT ;  /* 0x0000001b1b00720b */ /* 0x000fe20003f28000 */
[----:B------:R-:W-:Y:S01]  /*1b80*/  @P0 IMAD.MOV R20, RZ, RZ, R7 ;  /* 0x000000ffff140224 */ /* 0x000fe200078e0207 */
[----:B------:R-:W-:-:S03]  /*1b90*/  ISETP.NE.AND P0, PT, R21, UR4, PT ;  /* 0x0000000415007c0c */ /* 0x000fc6000bf05270 */
[----:B------:R-:W-:Y:S01]  /*1ba0*/  VIADD R18, R20, 0x1 ;  /* 0x0000000114127836 */ /* 0x000fe20000000000 */
[----:B0-----:R-:W-:-:S07]  /*1bb0*/  DADD R14, R14, R10 ;  /* 0x000000000e0e7229 */ /* 0x001fce000000000a */
[----:B------:R-:W-:-:S03]  /*1bc0*/  @P1 IMAD.MOV R18, RZ, RZ, R20 ;  /* 0x000000ffff121224 */ /* 0x000fc600078e0214 */
[----:B------:R-:W-:Y:S02]  /*1bd0*/  FSEL R14, R14, R10, !P1 ;  /* 0x0000000a0e0e7208 */ /* 0x000fe40004800000 */
[----:B------:R-:W-:Y:S01]  /*1be0*/  FSEL R15, R15, R11, !P1 ;  /* 0x0000000b0f0f7208 */ /* 0x000fe20004800000 */
[----:B------:R-:W-:Y:S06]  /*1bf0*/  @P0 BRA `(.L_x_19) ;  /* 0xfffffff400f00947 */ /* 0x000fec000383ffff */
[----:B------:R-:W-:-:S07]  /*1c00*/  IMAD.MOV.U32 R7, RZ, RZ, R21 ;  /* 0x000000ffff077224 */ /* 0x000fce00078e0015 */
.L_x_18:
[----:B------:R-:W-:-:S13]  /*1c10*/  ISETP.NE.AND P0, PT, R2, RZ, PT ;  /* 0x000000ff0200720c */ /* 0x000fda0003f05270 */
[----:B------:R-:W-:Y:S05]  /*1c20*/  @!P0 BRA `(.L_x_20) ;  /* 0x0000000400f48947 */ /* 0x000fea0003800000 */
[----:B------:R-:W-:-:S05]  /*1c30*/  VIADD R10, R2, 0xffffffff ;  /* 0xffffffff020a7836 */ /* 0x000fca0000000000 */
[----:B------:R-:W-:Y:S02]  /*1c40*/  ISETP.GE.U32.AND P1, PT, R10, 0x3, PT ;  /* 0x000000030a00780c */ /* 0x000fe40003f26070 */
[----:B------:R-:W-:-:S11]  /*1c50*/  LOP3.LUT P0, R10, R6, 0x3, RZ, 0xc0, !PT ;  /* 0x00000003060a7812 */ /* 0x000fd6000780c0ff */
[----:B------:R-:W-:Y:S05]  /*1c60*/  @!P1 BRA `(.L_x_21) ;  /* 0x0000000400049947 */ /* 0x000fea0003800000 */
[----:B------:R-:W-:-:S04]  /*1c70*/  IMAD.IADD R27, R8, 0x1, R7 ;  /* 0x00000001081b7824 */ /* 0x000fc800078e0207 */
[----:B------:R-:W-:Y:S01]  /*1c80*/  IMAD.WIDE.U32 R20, R27, R0, R12 ;  /* 0x000000001b147225 */ /* 0x000fe200078e000c */
[----:B------:R-:W-:Y:S02]  /*1c90*/  SHF.R.S32.HI R11, RZ, 0x1f, R27 ;  /* 0x0000001fff0b7819 */ /* 0x000fe4000001141b */
[----:B------:R-:W-:-:S03]  /*1ca0*/  LEA R24, P1, R20, R16, 0x2 ;  /* 0x0000001014187211 */ /* 0x000fc600078210ff */
[----:B------:R-:W-:Y:S02]  /*1cb0*/  IMAD R22, R11, R0, RZ ;  /* 0x000000000b167224 */ /* 0x000fe400078e02ff */
[C---:B------:R-:W-:Y:S02]  /*1cc0*/  VIADD R11, R27.reuse, 0x1 ;  /* 0x000000011b0b7836 */ /* 0x040fe40000000000 */
[----:B------:R-:W-:-:S04]  /*1cd0*/  IMAD R23, R27, UR5, R22 ;  /* 0x000000051b177c24 */ /* 0x000fc8000f8e0216 */
[----:B------:R-:W-:Y:S01]  /*1ce0*/  IMAD.IADD R22, R21, 0x1, R23 ;  /* 0x0000000115167824 */ /* 0x000fe200078e0217 */
[----:B------:R-:W-:-:S04]  /*1cf0*/  SHF.R.S32.HI R21, RZ, 0x1f, R11 ;  /* 0x0000001fff157819 */ /* 0x000fc8000001140b */
[----:B------:R-:W-:Y:S01]  /*1d00*/  LEA.HI.X R25, R20, R17, R22, 0x2, P1 ;  /* 0x0000001114197211 */ /* 0x000fe200008f1416 */
[-C--:B------:R-:W-:Y:S02]  /*1d10*/  IMAD R20, R21, R0.reuse, RZ ;  /* 0x0000000015147224 */ /* 0x080fe400078e02ff */
[----:B------:R-:W-:-:S03]  /*1d20*/  IMAD.WIDE.U32 R22, R11, R0, R12 ;  /* 0x000000000b167225 */ /* 0x000fc600078e000c */
[----:B------:R-:W2:Y:S01]  /*1d30*/  LDG.E R25, desc[UR6][R24.64] ;  /* 0x0000000618197981 */ /* 0x000ea2000c1e1900 */
        /* <DEDUP_REMOVED lines=8> */
[----:B------:R-:W-:Y:S02]  /*1dc0*/  VIADD R27, R27, 0x3 ;  /* 0x000000031b1b7836 */ /* 0x000fe40000000000 */
[C---:B------:R-:W-:Y:S02]  /*1dd0*/  IMAD R23, R29.reuse, UR5, R22 ;  /* 0x000000051d177c24 */ /* 0x040fe4000f8e0216 */
[----:B---3--:R-:W-:Y:S01]  /*1de0*/  IMAD.WIDE.U32 R20, R29, R0, R12 ;  /* 0x000000001d147225 */ /* 0x008fe200078e000c */
[----:B------:R-:W-:-:S03]  /*1df0*/  SHF.R.S32.HI R29, RZ, 0x1f, R27 ;  /* 0x0000001fff1d7819 */ /* 0x000fc6000001141b */
[----:B------:R-:W-:Y:S01]  /*1e00*/  IMAD.IADD R23, R21, 0x1, R23 ;  /* 0x0000000115177824 */ /* 0x000fe200078e0217 */
[----:B------:R-:W-:Y:S01]  /*1e10*/  LEA R22, P1, R20, R16, 0x2 ;  /* 0x0000001014167211 */ /* 0x000fe200078210ff */
[----:B------:R-:W-:-:S03]  /*1e20*/  IMAD R26, R29, R0, RZ ;  /* 0x000000001d1a7224 */ /* 0x000fc600078e02ff */
[----:B------:R-:W-:Y:S01]  /*1e30*/  LEA.HI.X R23, R20, R17, R23, 0x2, P1 ;  /* 0x0000001114177211 */ /* 0x000fe200008f1417 */
[----:B------:R-:W-:-:S04]  /*1e40*/  IMAD.WIDE.U32 R20, R27, R0, R12 ;  /* 0x000000001b147225 */ /* 0x000fc800078e000c */
[----:B------:R3:W5:Y:S01]  /*1e50*/  LDG.E R24, desc[UR6][R22.64] ;  /* 0x0000000616187981 */ /* 0x000762000c1e1900 */
[----:B------:R-:W-:-:S04]  /*1e60*/  IMAD R27, R27, UR5, R26 ;  /* 0x000000051b1b7c24 */ /* 0x000fc8000f8e021a */
[----:B------:R-:W-:Y:S01]  /*1e70*/  IMAD.IADD R21, R21, 0x1, R27 ;  /* 0x0000000115157824 */ /* 0x000fe200078e021b */
[----:B---3--:R-:W-:-:S04]  /*1e80*/  LEA R22, P1, R20, R16, 0x2 ;  /* 0x0000001014167211 */ /* 0x008fc800078210ff */
[----:B------:R-:W-:-:S05]  /*1e90*/  LEA.HI.X R23, R20, R17, R21, 0x2, P1 ;  /* 0x0000001114177211 */ /* 0x000fca00008f1415 */
[----:B------:R2:W3:Y:S01]  /*1ea0*/  LDG.E R26, desc[UR6][R22.64] ;  /* 0x00000006161a7981 */ /* 0x0004e2000c1e1900 */
[----:B------:R-:W-:Y:S01]  /*1eb0*/  VIADD R7, R7, 0x4 ;  /* 0x0000000407077836 */ /* 0x000fe20000000000 */
[----:B--2---:R2:W0:Y:S01]  /*1ec0*/  F2F.F64.F32 R22, R25 ;  /* 0x0000001900167310 */ /* 0x0044220000201800 */
[----:B------:R-:W-:Y:S01]  /*1ed0*/  FSETP.NAN.AND P1, PT, R25, R25, PT ;  /* 0x000000191900720b */ /* 0x000fe20003f28000 */
[----:B--2---:R-:W-:-:S12]  /*1ee0*/  VIADD R25, R18, 0x1 ;  /* 0x0000000112197836 */ /* 0x004fd80000000000 */
[----:B------:R-:W-:Y:S01]  /*1ef0*/  @P1 IMAD.MOV R25, RZ, RZ, R18 ;  /* 0x000000ffff191224 */ /* 0x000fe200078e0212 */
[----:B0-----:R-:W-:Y:S01]  /*1f00*/  DADD R22, R14, R22 ;  /* 0x000000000e167229 */ /* 0x001fe20000000016 */
[----:B----4-:R0:W2:Y:S01]  /*1f10*/  F2F.F64.F32 R20, R11 ;  /* 0x0000000b00147310 */ /* 0x0100a20000201800 */
[----:B------:R-:W-:Y:S01]  /*1f20*/  FSETP.NAN.AND P2, PT, R11, R11, PT ;  /* 0x0000000b0b00720b */ /* 0x000fe20003f48000 */
[----:B0-----:R-:W-:-:S07]  /*1f30*/  VIADD R11, R25, 0x1 ;  /* 0x00000001190b7836 */ /* 0x001fce0000000000 */
[----:B------:R-:W-:Y:S02]  /*1f40*/  FSEL R14, R22, R14, !P1 ;  /* 0x0000000e160e7208 */ /* 0x000fe40004800000 */
[----:B------:R-:W-:-:S03]  /*1f50*/  FSEL R15, R23, R15, !P1 ;  /* 0x0000000f170f7208 */ /* 0x000fc60004800000 */
[----:B------:R-:W-:-:S03]  /*1f60*/  @P2 IMAD.MOV R11, RZ, RZ, R25 ;  /* 0x000000ffff0b2224 */ /* 0x000fc600078e0219 */
[----:B--2---:R-:W-:Y:S01]  /*1f70*/  DADD R20, R20, R14 ;  /* 0x0000000014147229 */ /* 0x004fe2000000000e */
[----:B-----5:R-:W0:Y:S01]  /*1f80*/  F2F.F64.F32 R22, R24 ;  /* 0x0000001800167310 */ /* 0x020e220000201800 */
[----:B------:R-:W-:-:S08]  /*1f90*/  FSETP.NAN.AND P1, PT, R24, R24, PT ;  /* 0x000000181800720b */ /* 0x000fd00003f28000 */
[----:B------:R-:W-:Y:S02]  /*1fa0*/  FSEL R14, R20, R14, !P2 ;  /* 0x0000000e140e7208 */ /* 0x000fe40005000000 */
[----:B------:R-:W-:-:S06]  /*1fb0*/  FSEL R15, R21, R15, !P2 ;  /* 0x0000000f150f7208 */ /* 0x000fcc0005000000 */
[----:B0-----:R-:W-:Y:S01]  /*1fc0*/  DADD R22, R22, R14 ;  /* 0x0000000016167229 */ /* 0x001fe2000000000e */
[----:B---3--:R-:W0:Y:S01]  /*1fd0*/  F2F.F64.F32 R20, R26 ;  /* 0x0000001a00147310 */ /* 0x008e220000201800 */
[----:B------:R-:W-:-:S08]  /*1fe0*/  FSETP.NAN.AND P2, PT, R26, R26, PT ;  /* 0x0000001a1a00720b */ /* 0x000fd00003f48000 */
[----:B------:R-:W-:Y:S01]  /*1ff0*/  FSEL R14, R22, R14, !P1 ;  /* 0x0000000e160e7208 */ /* 0x000fe20004800000 */
[----:B------:R-:W-:Y:S01]  /*2000*/  VIADD R22, R11, 0x1 ;  /* 0x000000010b167836 */ /* 0x000fe20000000000 */
[----:B------:R-:W-:Y:S01]  /*2010*/  FSEL R15, R23, R15, !P1 ;  /* 0x0000000f170f7208 */ /* 0x000fe20004800000 */
[----:B------:R-:W-:-:S04]  /*2020*/  @P1 IMAD.MOV R22, RZ, RZ, R11 ;  /* 0x000000ffff161224 */ /* 0x000fc800078e020b */
[----:B------:R-:W-:Y:S01]  /*2030*/  VIADD R18, R22, 0x1 ;  /* 0x0000000116127836 */ /* 0x000fe20000000000 */
[----:B0-----:R-:W-:Y:S01]  /*2040*/  DADD R20, R20, R14 ;  /* 0x0000000014147229 */ /* 0x001fe2000000000e */
[----:B------:R-:W-:-:S09]  /*2050*/  @P2 IMAD.MOV R18, RZ, RZ, R22 ;  /* 0x000000ffff122224 */ /* 0x000fd200078e0216 */
[----:B------:R-:W-:Y:S02]  /*2060*/  FSEL R14, R20, R14, !P2 ;  /* 0x0000000e140e7208 */ /* 0x000fe40005000000 */
[----:B------:R-:W-:-:S07]  /*2070*/  FSEL R15, R21, R15, !P2 ;  /* 0x0000000f150f7208 */ /* 0x000fce0005000000 */
.L_x_21:
[----:B------:R-:W-:Y:S05]  /*2080*/  @!P0 BRA `(.L_x_20) ;  /* 0x0000000000dc8947 */ /* 0x000fea0003800000 */
[----:B------:R-:W-:Y:S02]  /*2090*/  ISETP.NE.AND P1, PT, R10, 0x1, PT ;  /* 0x000000010a00780c */ /* 0x000fe40003f25270 */
[----:B------:R-:W-:-:S04]  /*20a0*/  LOP3.LUT R6, R6, 0x1, RZ, 0xc0, !PT ;  /* 0x0000000106067812 */ /* 0x000fc800078ec0ff */
[----:B------:R-:W-:-:S07]  /*20b0*/  ISETP.NE.U32.AND P0, PT, R6, 0x1, PT ;  /* 0x000000010600780c */ /* 0x000fce0003f05070 */
[----:B------:R-:W-:Y:S06]  /*20c0*/  @!P1 BRA `(.L_x_22) ;  /* 0x0000000000849947 */ /* 0x000fec0003800000 */
[----:B------:R-:W-:-:S04]  /*20d0*/  IMAD.IADD R21, R8, 0x1, R7 ;  /* 0x0000000108157824 */ /* 0x000fc800078e0207 */
        /* <DEDUP_REMOVED lines=13> */
[----:B------:R-:W-:-:S03]  /*21b0*/  LEA R22, P1, R10, R16, 0x2 ;  /* 0x000000100a167211 */ /* 0x000fc600078210ff */
[----:B------:R-:W-:-:S05]  /*21c0*/  IMAD.IADD R25, R11, 0x1, R25 ;  /* 0x000000010b197824 */ /* 0x000fca00078e0219 */
[----:B------:R-:W-:-:S05]  /*21d0*/  LEA.HI.X R23, R10, R17, R25, 0x2, P1 ;  /* 0x000000110a177211 */ /* 0x000fca00008f1419 */
[----:B------:R-:W3:Y:S01]  /*21e0*/  LDG.E R22, desc[UR6][R22.64] ;  /* 0x0000000616167981 */ /* 0x000ee2000c1e1900 */
[----:B------:R-:W-:Y:S02]  /*21f0*/  VIADD R6, R18, 0x1 ;  /* 0x0000000112067836 */ /* 0x000fe40000000000 */
[----:B------:R-:W-:Y:S01]  /*2200*/  VIADD R7, R7, 0x2 ;  /* 0x0000000207077836 */ /* 0x000fe20000000000 */
[----:B--2---:R-:W2:Y:S01]  /*2210*/  F2F.F64.F32 R10, R20 ;  /* 0x00000014000a7310 */ /* 0x004ea20000201800 */
[----:B------:R-:W-:-:S13]  /*2220*/  FSETP.NAN.AND P1, PT, R20, R20, PT ;  /* 0x000000141400720b */ /* 0x000fda0003f28000 */
[----:B------:R-:W-:Y:S01]  /*2230*/  @P1 IMAD.MOV R6, RZ, RZ, R18 ;  /* 0x000000ffff061224 */ /* 0x000fe200078e0212 */
[----:B--2---:R-:W-:Y:S01]  /*2240*/  DADD R24, R14, R10 ;  /* 0x000000000e187229 */ /* 0x004fe2000000000a */
[----:B---3--:R-:W-:Y:S01]  /*2250*/  FSETP.NAN.AND P2, PT, R22, R22, PT ;  /* 0x000000161600720b */ /* 0x008fe20003f48000 */
[----:B------:R-:W2:Y:S01]  /*2260*/  F2F.F64.F32 R10, R22 ;  /* 0x00000016000a7310 */ /* 0x000ea20000201800 */
[----:B------:R-:W-:-:S07]  /*2270*/  VIADD R18, R6, 0x1 ;  /* 0x0000000106127836 */ /* 0x000fce0000000000 */
[----:B------:R-:W-:Y:S02]  /*2280*/  FSEL R14, R24, R14, !P1 ;  /* 0x0000000e180e7208 */ /* 0x000fe40004800000 */
[----:B------:R-:W-:Y:S02]  /*2290*/  FSEL R15, R25, R15, !P1 ;  /* 0x0000000f190f7208 */ /* 0x000fe40004800000 */
[----:B------:R-:W-:-:S04]  /*22a0*/  @P2 IMAD.MOV R18, RZ, RZ, R6 ;  /* 0x000000ffff122224 */ /* 0x000fc800078e0206 */
[----:B--2---:R-:W-:-:S10]  /*22b0*/  DADD R10, R10, R14 ;  /* 0x000000000a0a7229 */ /* 0x004fd4000000000e */
[----:B------:R-:W-:Y:S02]  /*22c0*/  FSEL R14, R10, R14, !P2 ;  /* 0x0000000e0a0e7208 */ /* 0x000fe40005000000 */
[----:B------:R-:W-:-:S07]  /*22d0*/  FSEL R15, R11, R15, !P2 ;  /* 0x0000000f0b0f7208 */ /* 0x000fce0005000000 */
.L_x_22:
[----:B------:R-:W-:Y:S05]  /*22e0*/  @P0 BRA `(.L_x_20) ;  /* 0x0000000000440947 */ /* 0x000fea0003800000 */
[----:B------:R-:W-:-:S05]  /*22f0*/  IMAD.IADD R11, R8, 0x1, R7 ;  /* 0x00000001080b7824 */ /* 0x000fca00078e0207 */
[----:B------:R-:W-:-:S05]  /*2300*/  SHF.R.S32.HI R7, RZ, 0x1f, R11 ;  /* 0x0000001fff077819 */ /* 0x000fca000001140b */
[-C--:B------:R-:W-:Y:S02]  /*2310*/  IMAD R8, R7, R0.reuse, RZ ;  /* 0x0000000007087224 */ /* 0x080fe400078e02ff */
[----:B------:R-:W-:-:S04]  /*2320*/  IMAD.WIDE.U32 R6, R11, R0, R12 ;  /* 0x000000000b067225 */ /* 0x000fc800078e000c */
[----:B------:R-:W-:Y:S01]  /*2330*/  IMAD R11, R11, UR5, R8 ;  /* 0x000000050b0b7c24 */ /* 0x000fe2000f8e0208 */
[----:B------:R-:W-:-:S03]  /*2340*/  LEA R16, P0, R6, R16, 0x2 ;  /* 0x0000001006107211 */ /* 0x000fc600078010ff */
[----:B------:R-:W-:-:S05]  /*2350*/  IMAD.IADD R0, R7, 0x1, R11 ;  /* 0x0000000107007824 */ /* 0x000fca00078e020b */
[----:B------:R-:W-:-:S05]  /*2360*/  LEA.HI.X R17, R6, R17, R0, 0x2, P0 ;  /* 0x0000001106117211 */ /* 0x000fca00000f1400 */
[----:B------:R-:W2:Y:S01]  /*2370*/  LDG.E R16, desc[UR6][R16.64] ;  /* 0x0000000610107981 */ /* 0x000ea2000c1e1900 */
[----:B------:R-:W-:Y:S01]  /*2380*/  VIADD R0, R18, 0x1 ;  /* 0x0000000112007836 */ /* 0x000fe20000000000 */
[----:B--2---:R-:W2:Y:S01]  /*2390*/  F2F.F64.F32 R6, R16 ;  /* 0x0000001000067310 */ /* 0x004ea20000201800 */
[----:B------:R-:W-:-:S13]  /*23a0*/  FSETP.NAN.AND P0, PT, R16, R16, PT ;  /* 0x000000101000720b */ /* 0x000fda0003f08000 */
[----:B------:R-:W-:Y:S01]  /*23b0*/  @P0 IMAD.MOV R0, RZ, RZ, R18 ;  /* 0x000000ffff000224 */ /* 0x000fe200078e0212 */
[----:B--2---:R-:W-:-:S03]  /*23c0*/  DADD R6, R14, R6 ;  /* 0x000000000e067229 */ /* 0x004fc60000000006 */
[----:B------:R-:W-:-:S07]  /*23d0*/  IMAD.MOV.U32 R18, RZ, RZ, R0 ;  /* 0x000000ffff127224 */ /* 0x000fce00078e0000 */
[----:B------:R-:W-:Y:S02]  /*23e0*/  FSEL R14, R6, R14, !P0 ;  /* 0x0000000e060e7208 */ /* 0x000fe40004000000 */
[----:B------:R-:W-:-:S07]  /*23f0*/  FSEL R15, R7, R15, !P0 ;  /* 0x0000000f070f7208 */ /* 0x000fce0004000000 */
.L_x_20:
[----:B------:R-:W-:Y:S01]  /*2400*/  ISETP.NE.AND P0, PT, R18, RZ, PT ;  /* 0x000000ff1200720c */ /* 0x000fe20003f05270 */
[----:B------:R-:W-:Y:S01]  /*2410*/  BSSY.RECONVERGENT B3, `(.L_x_23) ;  /* 0x000001a000037945 */ /* 0x000fe20003800200 */
[----:B01----:R-:W-:-:S11]  /*2420*/  IMAD.MOV.U32 R35, RZ, RZ, 0x7fffffff ;  /* 0x7fffffffff237424 */ /* 0x003fd600078e00ff */
[----:B------:R-:W-:Y:S05]  /*2430*/  @!P0 BRA `(.L_x_24) ;  /* 0x00000000005c8947 */ /* 0x000fea0003800000 */
[----:B------:R-:W0:Y:S01]  /*2440*/  I2F.F64.U32 R10, R18 ;  /* 0x00000012000a7312 */ /* 0x000e220000201800 */
[----:B------:R-:W-:Y:S01]  /*2450*/  IMAD.MOV.U32 R6, RZ, RZ, 0x1 ;  /* 0x00000001ff067424 */ /* 0x000fe200078e00ff */
[----:B------:R-:W-:Y:S01]  /*2460*/  FSETP.GEU.AND P1, PT, |R15|, 6.5827683646048100446e-37, PT ;  /* 0x036000000f00780b */ /* 0x000fe20003f2e200 */
[----:B------:R-:W-:Y:S05]  /*2470*/  BSSY.RECONVERGENT B4, `(.L_x_25) ;  /* 0x0000012000047945 */ /* 0x000fea0003800200 */
[----:B0-----:R-:W0:Y:S02]  /*2480*/  MUFU.RCP64H R7, R11 ;  /* 0x0000000b00077308 */ /* 0x001e240000001800 */
[----:B0-----:R-:W-:-:S08]  /*2490*/  DFMA R16, -R10, R6, 1 ;  /* 0x3ff000000a10742b */ /* 0x001fd00000000106 */
[----:B------:R-:W-:-:S08]  /*24a0*/  DFMA R16, R16, R16, R16 ;  /* 0x000000101010722b */ /* 0x000fd00000000010 */
[----:B------:R-:W-:-:S08]  /*24b0*/  DFMA R16, R6, R16, R6 ;  /* 0x000000100610722b */ /* 0x000fd00000000006 */
[----:B------:R-:W-:-:S08]  /*24c0*/  DFMA R6, -R10, R16, 1 ;  /* 0x3ff000000a06742b */ /* 0x000fd00000000110 */
[----:B------:R-:W-:-:S08]  /*24d0*/  DFMA R6, R16, R6, R16 ;  /* 0x000000061006722b */ /* 0x000fd00000000010 */
[----:B------:R-:W-:-:S08]  /*24e0*/  DMUL R34, R6, R14 ;  /* 0x0000000e06227228 */ /* 0x000fd00000000000 */
        /* <DEDUP_REMOVED lines=10> */
.L_x_26:
[----:B------:R-:W-:Y:S05]  /*2590*/  BSYNC.RECONVERGENT B4 ;  /* 0x0000000000047941 */ /* 0x000fea0003800200 */
.L_x_25:
[----:B------:R0:W1:Y:S02]  /*25a0*/  F2F.F32.F64 R35, R34 ;  /* 0x0000002200237310 */ /* 0x0000640000301000 */
.L_x_24:
[----:B------:R-:W-:Y:S05]  /*25b0*/  BSYNC.RECONVERGENT B3 ;  /* 0x0000000000037941 */ /* 0x000fea0003800200 */
.L_x_23:
[----:B------:R-:W2:Y:S01]  /*25c0*/  LDCU.64 UR12, c[0x0][0x3c8] ;  /* 0x00007900ff0c77ac */ /* 0x000ea20008000a00 */
[C---:B-1----:R-:W-:Y:S01]  /*25d0*/  FADD R0, R35.reuse, R35 ;  /* 0x0000002323007221 */ /* 0x042fe20000000000 */
[----:B------:R-:W-:Y:S01]  /*25e0*/  FSETP.NAN.AND P1, PT, R35, R35, PT ;  /* 0x000000232300720b */ /* 0x000fe20003f28000 */
[----:B------:R-:W1:Y:S02]  /*25f0*/  LDCU.64 UR14, c[0x0][0x3d0] ;  /* 0x00007a00ff0e77ac */ /* 0x000e640008000a00 */
[C---:B------:R-:W-:Y:S01]  /*2600*/  FFMA R0, R3.reuse, 3, -R0 ;  /* 0x4040000003007823 */ /* 0x040fe20000000800 */
[----:B------:R-:W-:-:S04]  /*2610*/  FSETP.NAN.AND P0, PT, R3, R3, PT ;  /* 0x000000030300720b */ /* 0x000fc80003f08000 */
[----:B------:R-:W-:-:S04]  /*2620*/  FSEL R0, R0, +QNAN , !P1 ;  /* 0x7fffffff00007808 */ /* 0x000fc80004800000 */
[----:B------:R-:W-:Y:S02]  /*2630*/  FSEL R3, R0, +QNAN , !P0 ;  /* 0x7fffffff00037808 */ /* 0x000fe40004000000 */
[C---:B--2---:R-:W-:Y:S02]  /*2640*/  IADD3 R6, P2, PT, R4.reuse, UR12, RZ ;  /* 0x0000000c04067c10 */ /* 0x044fe4000ff5e0ff */
[----:B-1----:R-:W-:Y:S02]  /*2650*/  IADD3 R4, P3, PT, R4, UR14, RZ ;  /* 0x0000000e04047c10 */ /* 0x002fe4000ff7e0ff */
[C---:B------:R-:W-:Y:S02]  /*2660*/  IADD3.X R7, PT, PT, R5.reuse, UR13, RZ, P2, !PT ;  /* 0x0000000d05077c10 */ /* 0x040fe400097fe4ff */
[----:B------:R-:W-:-:S03]  /*2670*/  IADD3.X R5, PT, PT, R5, UR15, RZ, P3, !PT ;  /* 0x0000000f05057c10 */ /* 0x000fc60009ffe4ff */
[----:B------:R3:W-:Y:S04]  /*2680*/  STG.E desc[UR6][R6.64], R35 ;  /* 0x0000002306007986 */ /* 0x0007e8000c101906 */
[----:B------:R3:W-:Y:S02]  /*2690*/  STG.E desc[UR6][R4.64], R3 ;  /* 0x0000000304007986 */ /* 0x0007e4000c101906 */
.L_x_17:
[----:B------:R-:W-:Y:S05]  /*26a0*/  BSYNC.RECONVERGENT B1 ;  /* 0x0000000000017941 */ /* 0x000fea0003800200 */
.L_x_16:
[----:B------:R-:W4:Y:S01]  /*26b0*/  LDCU UR4, c[0x0][0x3a4] ;  /* 0x00007480ff0477ac */ /* 0x000f220008000800 */
[----:B------:R-:W-:-:S05]  /*26c0*/  VIADD R19, R19, 0x1 ;  /* 0x0000000113137836 */ /* 0x000fca0000000000 */
[----:B----4-:R-:W-:-:S13]  /*26d0*/  ISETP.GE.AND P0, PT, R19, UR4, PT ;  /* 0x0000000413007c0c */ /* 0x010fda000bf06270 */
[----:B------:R-:W-:Y:S05]  /*26e0*/  @!P0 BRA `(.L_x_27) ;  /* 0xffffffe000a48947 */ /* 0x000fea000383ffff */
[----:B------:R-:W-:Y:S05]  /*26f0*/  EXIT ;  /* 0x000000000000794d */ /* 0x000fea0003800000 */
.L_x_4:
[----:B------:R-:W-:-:S04]  /*2700*/  ISETP.NE.AND P0, PT, R0, 0x1, PT ;  /* 0x000000010000780c */ /* 0x000fc80003f05270 */
[----:B------:R-:W-:-:S13]  /*2710*/  ISETP.NE.OR P0, PT, R3, 0x1, P0 ;  /* 0x000000010300780c */ /* 0x000fda0000705670 */
[----:B------:R-:W-:Y:S05]  /*2720*/  @P0 EXIT ;  /* 0x000000000000094d */ /* 0x000fea0003800000 */
[----:B------:R-:W-:Y:S02]  /*2730*/  VIADD R10, R5, 0x1 ;  /* 0x00000001050a7836 */ /* 0x000fe40000000000 */
[----:B------:R-:W-:-:S04]  /*2740*/  IMAD.MOV.U32 R2, RZ, RZ, 0x1 ;  /* 0x00000001ff027424 */ /* 0x000fc800078e00ff */
[----:B------:R-:W0:Y:S08]  /*2750*/  I2F.F64.U32 R10, R10 ;  /* 0x0000000a000a7312 */ /* 0x000e300000201800 */
[----:B0-----:R-:W0:Y:S02]  /*2760*/  MUFU.RCP64H R3, R11 ;  /* 0x0000000b00037308 */ /* 0x001e240000001800 */
[----:B0-----:R-:W-:-:S08]  /*2770*/  DFMA R4, -R10, R2, 1 ;  /* 0x3ff000000a04742b */ /* 0x001fd00000000102 */
[----:B------:R-:W-:-:S08]  /*2780*/  DFMA R4, R4, R4, R4 ;  /* 0x000000040404722b */ /* 0x000fd00000000004 */
[----:B------:R-:W-:-:S08]  /*2790*/  DFMA R4, R2, R4, R2 ;  /* 0x000000040204722b */ /* 0x000fd00000000002 */
[----:B------:R-:W-:-:S08]  /*27a0*/  DFMA R2, -R10, R4, 1 ;  /* 0x3ff000000a02742b */ /* 0x000fd00000000104 */
[----:B------:R-:W-:-:S08]  /*27b0*/  DFMA R2, R4, R2, R4 ;  /* 0x000000020402722b */ /* 0x000fd00000000004 */
[----:B------:R-:W-:-:S08]  /*27c0*/  DMUL R4, R2, 2 ;  /* 0x4000000002047828 */ /* 0x000fd00000000000 */
[----:B------:R-:W-:-:S08]  /*27d0*/  DFMA R14, -R10, R4, 2 ;  /* 0x400000000a0e742b */ /* 0x000fd00000000104 */
[----:B------:R-:W-:-:S10]  /*27e0*/  DFMA R2, R2, R14, R4 ;  /* 0x0000000e0202722b */ /* 0x000fd40000000004 */
[----:B------:R-:W-:-:S05]  /*27f0*/  FFMA R0, RZ, R11, R3 ;  /* 0x0000000bff007223 */ /* 0x000fca0000000003 */
[----:B------:R-:W-:-:S13]  /*2800*/  FSETP.GT.AND P0, PT, |R0|, 1.469367938527859385e-39, PT ;  /* 0x001000000000780b */ /* 0x000fda0003f04200 */
[----:B------:R-:W-:Y:S05]  /*2810*/  @P0 BRA `(.L_x_28) ;  /* 0x0000000000180947 */ /* 0x000fea0003800000 */
[----:B------:R-:W-:Y:S01]  /*2820*/  IMAD.MOV.U32 R24, RZ, RZ, RZ ;  /* 0x000000ffff187224 */ /* 0x000fe200078e00ff */
[----:B------:R-:W-:Y:S01]  /*2830*/  MOV R6, 0x2860 ;  /* 0x0000286000067802 */ /* 0x000fe20000000f00 */
[----:B------:R-:W-:-:S07]  /*2840*/  IMAD.MOV.U32 R0, RZ, RZ, 0x40000000 ;  /* 0x40000000ff007424 */ /* 0x000fce00078e00ff */
[----:B------:R-:W-:Y:S05]  /*2850*/  CALL.REL.NOINC `($__internal_0_$__cuda_sm20_div_rn_f64_full) ;  /* 0x0000002400c47944 */ /* 0x000fea0003c00000 */
[----:B------:R-:W-:Y:S02]  /*2860*/  IMAD.MOV.U32 R2, RZ, RZ, R0 ;  /* 0x000000ffff027224 */ /* 0x000fe400078e0000 */
[----:B------:R-:W-:-:S07]  /*2870*/  IMAD.MOV.U32 R3, RZ, RZ, R35 ;  /* 0x000000ffff037224 */ /* 0x000fce00078e0023 */
.L_x_28:
[----:B------:R-:W0:Y:S01]  /*2880*/  LDCU UR4, c[0x0][0x3b0] ;  /* 0x00007600ff0477ac */ /* 0x000e220008000800 */
[----:B------:R-:W-:Y:S01]  /*2890*/  IMAD.MOV.U32 R4, RZ, RZ, 0x1 ;  /* 0x00000001ff047424 */ /* 0x000fe200078e00ff */
[----:B0-----:R-:W-:-:S09]  /*28a0*/  UIADD3 UR4, UPT, UPT, UR4, 0x1, URZ ;  /* 0x0000000104047890 */ /* 0x001fd2000fffe0ff */
[----:B------:R-:W0:Y:S08]  /*28b0*/  I2F.F64.U32 R10, UR4 ;  /* 0x00000004000a7d12 */ /* 0x000e300008201800 */
        /* <DEDUP_REMOVED lines=18> */
.L_x_29:
[----:B------:R-:W0:Y:S01]  /*29e0*/  LDCU UR4, c[0x0][0x3a4] ;  /* 0x00007480ff0477ac */ /* 0x000e220008000800 */
[----:B------:R-:W-:Y:S01]  /*29f0*/  BSSY.RECONVERGENT B1, `(.L_x_30) ;  /* 0x00000a9000017945 */ /* 0x000fe20003800200 */
[----:B------:R-:W-:Y:S01]  /*2a00*/  IMAD.MOV.U32 R31, RZ, RZ, RZ ;  /* 0x000000ffff1f7224 */ /* 0x000fe200078e00ff */
[----:B------:R-:W-:Y:S01]  /*2a10*/  CS2R R14, SRZ ;  /* 0x00000000000e7805 */ /* 0x000fe2000001ff00 */
[----:B------:R-:W1:Y:S01]  /*2a20*/  LDCU UR5, c[0x0][0x3a0] ;  /* 0x00007400ff0577ac */ /* 0x000e620008000800 */
[----:B------:R-:W-:Y:S02]  /*2a30*/  IMAD.MOV.U32 R16, RZ, RZ, 0x0 ;  /* 0x00000000ff107424 */ /* 0x000fe400078e00ff */
[----:B------:R-:W-:Y:S01]  /*2a40*/  IMAD.MOV.U32 R17, RZ, RZ, 0x7ff80000 ;  /* 0x7ff80000ff117424 */ /* 0x000fe200078e00ff */
[----:B------:R-:W2:Y:S01]  /*2a50*/  LDCU.128 UR8, c[0x0][0x380] ;  /* 0x00007000ff0877ac */ /* 0x000ea20008000c00 */
[----:B0-----:R-:W-:-:S13]  /*2a60*/  ISETP.GT.U32.AND P0, PT, R8, UR4, PT ;  /* 0x0000000408007c0c */ /* 0x001fda000bf04070 */
[----:B-12---:R-:W-:Y:S05]  /*2a70*/  @P0 BRA `(.L_x_31) ;  /* 0x0000000800800947 */ /* 0x006fea0003800000 */
[----:B------:R-:W0:Y:S01]  /*2a80*/  LDCU UR4, c[0x0][0x3ac] ;  /* 0x00007580ff0477ac */ /* 0x000e220008000800 */
[----:B------:R-:W-:Y:S01]  /*2a90*/  BSSY.RECONVERGENT B2, `(.L_x_32) ;  /* 0x0000071000027945 */ /* 0x000fe20003800200 */
[----:B------:R-:W-:Y:S01]  /*2aa0*/  VIADD R0, R18, 0xffffffff ;  /* 0xffffffff12007836 */ /* 0x000fe20000000000 */
[----:B------:R-:W-:Y:S01]  /*2ab0*/  CS2R R14, SRZ ;  /* 0x00000000000e7805 */ /* 0x000fe2000001ff00 */
[----:B------:R-:W-:Y:S02]  /*2ac0*/  IMAD.MOV.U32 R31, RZ, RZ, RZ ;  /* 0x000000ffff1f7224 */ /* 0x000fe400078e00ff */
[----:B0-----:R-:W-:-:S07]  /*2ad0*/  VIADD R16, R19, -UR4 ;  /* 0x8000000413107c36 */ /* 0x001fce0008000000 */
.L_x_39:
[----:B0-----:R-:W0:Y:S01]  /*2ae0*/  LDCU UR4, c[0x0][0x3a8] ;  /* 0x00007500ff0477ac */ /* 0x001e220008000800 */
[----:B------:R-:W-:Y:S01]  /*2af0*/  VIADD R6, R16, 0x1 ;  /* 0x0000000110067836 */ /* 0x000fe20000000000 */
[----:B------:R-:W-:Y:S01]  /*2b00*/  BSSY.RECONVERGENT B3, `(.L_x_33) ;  /* 0x000005e000037945 */ /* 0x000fe20003800200 */
[----:B------:R-:W-:Y:S02]  /*2b10*/  IMAD.MOV.U32 R17, RZ, RZ, R16 ;  /* 0x000000ffff117224 */ /* 0x000fe400078e0010 */
[----:B------:R-:W-:Y:S02]  /*2b20*/  IMAD.MOV.U32 R20, RZ, RZ, 0x0 ;  /* 0x00000000ff147424 */ /* 0x000fe400078e00ff */
[----:B------:R-:W-:Y:S02]  /*2b30*/  IMAD.MOV.U32 R21, RZ, RZ, 0x7ff00000 ;  /* 0x7ff00000ff157424 */ /* 0x000fe400078e00ff */
[----:B------:R-:W-:Y:S02]  /*2b40*/  IMAD.MOV.U32 R10, RZ, RZ, 0x0 ;  /* 0x00000000ff0a7424 */ /* 0x000fe400078e00ff */
[----:B------:R-:W-:-:S02]  /*2b50*/  IMAD.MOV.U32 R11, RZ, RZ, -0x100000 ;  /* 0xfff00000ff0b7424 */ /* 0x000fc400078e00ff */
[----:B0-----:R-:W-:-:S05]  /*2b60*/  VIADD R23, R6, -UR4 ;  /* 0x8000000406177c36 */ /* 0x001fca0008000000 */
[----:B------:R-:W-:Y:S01]  /*2b70*/  ISETP.GT.AND P0, PT, R23, R16, PT ;  /* 0x000000101700720c */ /* 0x000fe20003f04270 */
[----:B------:R-:W-:-:S12]  /*2b80*/  IMAD.MOV.U32 R16, RZ, RZ, R6 ;  /* 0x000000ffff107224 */ /* 0x000fd800078e0006 */
[----:B------:R-:W-:Y:S05]  /*2b90*/  @P0 BRA `(.L_x_34) ;  /* 0x0000000000a00947 */ /* 0x000fea0003800000 */
[----:B------:R-:W-:Y:S02]  /*2ba0*/  IMAD.MOV.U32 R10, RZ, RZ, 0x0 ;  /* 0x00000000ff0a7424 */ /* 0x000fe400078e00ff */
[----:B------:R-:W-:Y:S02]  /*2bb0*/  IMAD.MOV.U32 R11, RZ, RZ, -0x100000 ;  /* 0xfff00000ff0b7424 */ /* 0x000fe400078e00ff */
[----:B------:R-:W-:Y:S02]  /*2bc0*/  IMAD.MOV.U32 R20, RZ, RZ, 0x0 ;  /* 0x00000000ff147424 */ /* 0x000fe400078e00ff */
[----:B------:R-:W-:-:S07]  /*2bd0*/  IMAD.MOV.U32 R21, RZ, RZ, 0x7ff00000 ;  /* 0x7ff00000ff157424 */ /* 0x000fce00078e00ff */
.L_x_36:
[----:B------:R-:W-:Y:S02]  /*2be0*/  VIADD R6, R23, 0x1 ;  /* 0x0000000117067836 */ /* 0x000fe40000000000 */
[----:B------:R-:W-:Y:S02]  /*2bf0*/  IMAD.MOV.U32 R22, RZ, RZ, R12 ;  /* 0x000000ffff167224 */ /* 0x000fe400078e000c */
[----:B------:R-:W-:Y:S02]  /*2c00*/  IMAD.MOV.U32 R23, RZ, RZ, R13 ;  /* 0x000000ffff177224 */ /* 0x000fe400078e000d */
[----:B------:R-:W-:-:S04]  /*2c10*/  IMAD.WIDE R22, R6, UR5, R22 ;  /* 0x0000000506167c25 */ /* 0x000fc8000f8e0216 */
[C---:B------:R-:W-:Y:S01]  /*2c20*/  IMAD.SHL.U32 R24, R22.reuse, 0x4, RZ ;  /* 0x0000000416187824 */ /* 0x040fe200078e00ff */
[----:B------:R-:W-:-:S04]  /*2c30*/  SHF.L.U64.HI R25, R22, 0x2, R23 ;  /* 0x0000000216197819 */ /* 0x000fc80000010217 */
[C---:B------:R-:W-:Y:S02]  /*2c40*/  IADD3 R22, P1, PT, R24.reuse, UR10, RZ ;  /* 0x0000000a18167c10 */ /* 0x040fe4000ff3e0ff */
        /* <DEDUP_REMOVED lines=8> */
[----:B------:R-:W-:Y:S05]  /*2cd0*/  @P0 BRA `(.L_x_35) ;  /* 0x0000000400000947 */ /* 0x000fea0003800000 */
[----:B------:R-:W0:Y:S01]  /*2ce0*/  F2F.F64.F32 R22, R26 ;  /* 0x0000001a00167310 */ /* 0x000e220000201800 */
[----:B------:R-:W-:Y:S02]  /*2cf0*/  IMAD.MOV.U32 R28, RZ, RZ, R11 ;  /* 0x000000ffff1c7224 */ /* 0x000fe400078e000b */
[----:B------:R-:W-:Y:S02]  /*2d00*/  IMAD.MOV.U32 R29, RZ, RZ, R10 ;  /* 0x000000ffff1d7224 */ /* 0x000fe400078e000a */
[----:B------:R-:W-:Y:S02]  /*2d10*/  IMAD.MOV.U32 R30, RZ, RZ, R21 ;  /* 0x000000ffff1e7224 */ /* 0x000fe400078e0015 */
[----:B------:R-:W-:Y:S01]  /*2d20*/  IMAD.MOV.U32 R33, RZ, RZ, R20 ;  /* 0x000000ffff217224 */ /* 0x000fe200078e0014 */
[----:B------:R-:W1:Y:S01]  /*2d30*/  F2F.F64.F32 R24, R27 ;  /* 0x0000001b00187310 */ /* 0x000e620000201800 */
[----:B0-----:R-:W-:Y:S01]  /*2d40*/  DSETP.MAX.AND P0, P1, R22, R10, PT ;  /* 0x0000000a1600722a */ /* 0x001fe2000390f000 */
[----:B------:R-:W-:-:S02]  /*2d50*/  IMAD.MOV.U32 R10, RZ, RZ, R22 ;  /* 0x000000ffff0a7224 */ /* 0x000fc400078e0016 */
[----:B------:R-:W-:Y:S02]  /*2d60*/  IMAD.MOV.U32 R11, RZ, RZ, R23 ;  /* 0x000000ffff0b7224 */ /* 0x000fe400078e0017 */
[----:B------:R-:W-:Y:S01]  /*2d70*/  IMAD.MOV.U32 R23, RZ, RZ, R6 ;  /* 0x000000ffff177224 */ /* 0x000fe200078e0006 */
[----:B------:R-:W-:Y:S01]  /*2d80*/  SEL R10, R10, R29, P0 ;  /* 0x0000001d0a0a7207 */ /* 0x000fe20000000000 */
[----:B-1----:R-:W-:Y:S01]  /*2d90*/  DSETP.MIN.AND P2, P3, R24, R20, PT ;  /* 0x000000141800722a */ /* 0x002fe20003b40000 */
[----:B------:R-:W-:Y:S01]  /*2da0*/  FSEL R11, R11, R28, P0 ;  /* 0x0000001c0b0b7208 */ /* 0x000fe20000000000 */
[----:B------:R-:W-:Y:S01]  /*2db0*/  IMAD.MOV.U32 R20, RZ, RZ, R24 ;  /* 0x000000ffff147224 */ /* 0x000fe200078e0018 */
[----:B------:R-:W-:-:S03]  /*2dc0*/  ISETP.NE.AND P0, PT, R23, R0, PT ;  /* 0x000000001700720c */ /* 0x000fc60003f05270 */
[----:B------:R-:W-:Y:S02]  /*2dd0*/  FSEL R21, R25, R30, P2 ;  /* 0x0000001e19157208 */ /* 0x000fe40001000000 */
[----:B------:R-:W-:Y:S02]  /*2de0*/  SEL R20, R20, R33, P2 ;  /* 0x0000002114147207 */ /* 0x000fe40001000000 */
[----:B------:R-:W-:-:S04]  /*2df0*/  @P1 LOP3.LUT R11, R28, 0x80000, RZ, 0xfc, !PT ;  /* 0x000800001c0b1812 */ /* 0x000fc800078efcff */
[----:B------:R-:W-:Y:S02]  /*2e00*/  @P3 LOP3.LUT R21, R30, 0x80000, RZ, 0xfc, !PT ;  /* 0x000800001e153812 */ /* 0x000fe400078efcff */
[----:B------:R-:W-:Y:S05]  /*2e10*/  @P0 BRA `(.L_x_36) ;  /* 0xfffffffc00700947 */ /* 0x000fea000383ffff */
.L_x_34:
[----:B------:R-:W0:Y:S01]  /*2e20*/  LDCU UR4, c[0x0][0x3a0] ;  /* 0x00007400ff0477ac */ /* 0x000e220008000800 */
[----:B------:R-:W-:Y:S02]  /*2e30*/  IMAD.MOV.U32 R22, RZ, RZ, R12 ;  /* 0x000000ffff167224 */ /* 0x000fe400078e000c */
[----:B------:R-:W-:Y:S01]  /*2e40*/  IMAD.MOV.U32 R23, RZ, RZ, R13 ;  /* 0x000000ffff177224 */ /* 0x000fe200078e000d */
[----:B------:R-:W1:Y:S01]  /*2e50*/  LDCU.64 UR12, c[0x0][0x390] ;  /* 0x00007200ff0c77ac */ /* 0x000e620008000a00 */
[----:B0-----:R-:W-:-:S03]  /*2e60*/  IMAD.WIDE R22, R16, UR4, R22 ;  /* 0x0000000410167c25 */ /* 0x001fc6000f8e0216 */
[----:B-1----:R-:W-:-:S04]  /*2e70*/  LEA R24, P0, R22, UR12, 0x2 ;  /* 0x0000000c16187c11 */ /* 0x002fc8000f8010ff */
[----:B------:R-:W-:-:S05]  /*2e80*/  LEA.HI.X R25, R22, UR13, R23, 0x2, P0 ;  /* 0x0000000d16197c11 */ /* 0x000fca00080f1417 */
[----:B------:R-:W2:Y:S01]  /*2e90*/  LDG.E.CONSTANT R6, desc[UR6][R24.64] ;  /* 0x0000000618067981 */ /* 0x000ea2000c1e9900 */
[----:B------:R-:W-:Y:S01]  /*2ea0*/  IMAD.MOV.U32 R34, RZ, RZ, 0x7fffffff ;  /* 0x7fffffffff227424 */ /* 0x000fe200078e00ff */
        /* <DEDUP_REMOVED lines=19> */
[----:B0-----:R-:W-:-:S06]  /*2fe0*/  DADD R24, R22, -R20 ;  /* 0x0000000016187229 */ /* 0x001fcc0000000814 */
        /* <DEDUP_REMOVED lines=12> */
.L_x_38:
[----:B------:R-:W-:Y:S05]  /*30b0*/  BSYNC.RECONVERGENT B4 ;  /* 0x0000000000047941 */ /* 0x000fea0003800200 */
.L_x_37:
[----:B------:R-:W-:-:S10]  /*30c0*/  DMUL R34, R34, 100 ;  /* 0x4059000022227828 */ /* 0x000fd40000000000 */
[----:B------:R0:W1:Y:S02]  /*30d0*/  F2F.F32.F64 R34, R34 ;  /* 0x0000002200227310 */ /* 0x0000640000301000 */
.L_x_35:
[----:B------:R-:W-:Y:S05]  /*30e0*/  BSYNC.RECONVERGENT B3 ;  /* 0x0000000000037941 */ /* 0x000fea0003800200 */
.L_x_33:
[----:B-1----:R-:W1:Y:S01]  /*30f0*/  F2F.F64.F32 R10, R34 ;  /* 0x00000022000a7310 */ /* 0x002e620000201800 */
[----:B------:R-:W-:Y:S01]  /*3100*/  FSETP.NAN.AND P0, PT, R34, R34, PT ;  /* 0x000000222200720b */ /* 0x000fe20003f08000 */
[----:B------:R-:W-:Y:S01]  /*3110*/  VIADD R6, R31, 0x1 ;  /* 0x000000011f067836 */ /* 0x000fe20000000000 */
[----:B------:R-:W-:Y:S01]  /*3120*/  ISETP.GE.AND P1, PT, R16, R19, PT ;  /* 0x000000131000720c */ /* 0x000fe20003f26270 */
[----:B------:R-:W-:-:S10]  /*3130*/  VIADD R0, R17, 0x2 ;  /* 0x0000000211007836 */ /* 0x000fd40000000000 */
[----:B------:R-:W-:Y:S01]  /*3140*/  @P0 IMAD.MOV R6, RZ, RZ, R31 ;  /* 0x000000ffff060224 */ /* 0x000fe200078e021f */
[----:B-1----:R-:W-:-:S03]  /*3150*/  DADD R10, R10, R14 ;  /* 0x000000000a0a7229 */ /* 0x002fc6000000000e */
[----:B------:R-:W-:-:S07]  /*3160*/  IMAD.MOV.U32 R31, RZ, RZ, R6 ;  /* 0x000000ffff1f7224 */ /* 0x000fce00078e0006 */
[----:B------:R-:W-:Y:S02]  /*3170*/  FSEL R14, R10, R14, !P0 ;  /* 0x0000000e0a0e7208 */ /* 0x000fe40004000000 */
[----:B------:R-:W-:Y:S01]  /*3180*/  FSEL R15, R11, R15, !P0 ;  /* 0x0000000f0b0f7208 */ /* 0x000fe20004000000 */
[----:B------:R-:W-:Y:S06]  /*3190*/  @!P1 BRA `(.L_x_39) ;  /* 0xfffffff800509947 */ /* 0x000fec000383ffff */
[----:B------:R-:W-:Y:S05]  /*31a0*/  BSYNC.RECONVERGENT B2 ;  /* 0x0000000000027941 */ /* 0x000fea0003800200 */
.L_x_32:
[----:B------:R-:W-:Y:S01]  /*31b0*/  ISETP.NE.AND P0, PT, R31, RZ, PT ;  /* 0x000000ff1f00720c */ /* 0x000fe20003f05270 */
[----:B------:R-:W-:Y:S01]  /*31c0*/  BSSY.RECONVERGENT B2, `(.L_x_40) ;  /* 0x000001b000027945 */ /* 0x000fe20003800200 */
[----:B------:R-:W-:Y:S02]  /*31d0*/  IMAD.MOV.U32 R16, RZ, RZ, 0x0 ;  /* 0x00000000ff107424 */ /* 0x000fe400078e00ff */
[----:B------:R-:W-:-:S09]  /*31e0*/  IMAD.MOV.U32 R17, RZ, RZ, 0x7ff80000 ;  /* 0x7ff80000ff117424 */ /* 0x000fd200078e00ff */
        /* <DEDUP_REMOVED lines=20> */
[----:B0-----:R-:W-:Y:S05]  /*3330*/  CALL.REL.NOINC `($__internal_0_$__cuda_sm20_div_rn_f64_full) ;  /* 0x0000001c000c7944 */ /* 0x001fea0003c00000 */
[----:B------:R-:W-:Y:S02]  /*3340*/  IMAD.MOV.U32 R16, RZ, RZ, R0 ;  /* 0x000000ffff107224 */ /* 0x000fe400078e0000 */
[----:B------:R-:W-:-:S07]  /*3350*/  IMAD.MOV.U32 R17, RZ, RZ, R35 ;  /* 0x000000ffff117224 */ /* 0x000fce00078e0023 */
.L_x_42:
[----:B------:R-:W-:Y:S05]  /*3360*/  BSYNC.RECONVERGENT B3 ;  /* 0x0000000000037941 */ /* 0x000fea0003800200 */
.L_x_41:
[----:B------:R-:W-:Y:S05]  /*3370*/  BSYNC.RECONVERGENT B2 ;  /* 0x0000000000027941 */ /* 0x000fea0003800200 */
.L_x_40:
[----:B------:R-:W1:Y:S01]  /*3380*/  LDCU UR4, c[0x0][0x3a0] ;  /* 0x00007400ff0477ac */ /* 0x000e620008000800 */
[----:B------:R-:W-:Y:S01]  /*3390*/  IMAD.MOV.U32 R10, RZ, RZ, R12 ;  /* 0x000000ffff0a7224 */ /* 0x000fe200078e000c */
[----:B------:R-:W2:Y:S01]  /*33a0*/  F2F.F32.F64 R23, R16 ;  /* 0x0000001000177310 */ /* 0x000ea20000301000 */
[----:B------:R-:W-:Y:S01]  /*33b0*/  IMAD.MOV.U32 R11, RZ, RZ, R13 ;  /* 0x000000ffff0b7224 */ /* 0x000fe200078e000d */
[----:B------:R-:W3:Y:S01]  /*33c0*/  LDCU.64 UR14, c[0x0][0x3c0] ;  /* 0x00007800ff0e77ac */ /* 0x000ee20008000a00 */
[----:B-1----:R-:W-:Y:S02]  /*33d0*/  USHF.R.S32.HI UR12, URZ, 0x1f, UR4 ;  /* 0x0000001fff0c7899 */ /* 0x002fe40008011404 */
[----:B------:R-:W-:-:S04]  /*33e0*/  IMAD.WIDE.U32 R10, R19, UR4, R10 ;  /* 0x00000004130a7c25 */ /* 0x000fc8000f8e000a */
[----:B------:R-:W-:Y:S01]  /*33f0*/  IMAD R19, R19, UR12, R11 ;  /* 0x0000000c13137c24 */ /* 0x000fe2000f8e020b */
[----:B---3--:R-:W-:-:S04]  /*3400*/  LEA R20, P0, R10, UR14, 0x2 ;  /* 0x0000000e0a147c11 */ /* 0x008fc8000f8010ff */
[----:B------:R-:W-:Y:S01]  /*3410*/  LEA.HI.X R21, R10, UR15, R19, 0x2, P0 ;  /* 0x0000000f0a157c11 */ /* 0x000fe200080f1413 */
[--C-:B------:R-:W-:Y:S02]  /*3420*/  DADD R10, RZ, R16.reuse ;  /* 0x00000000ff0a7229 */ /* 0x100fe40000000010 */
[----:B------:R-:W-:Y:S02]  /*3430*/  DSETP.NAN.AND P0, PT, R16, R16, PT ;  /* 0x000000101000722a */ /* 0x000fe40003f08000 */
[----:B--2---:R1:W-:Y:S04]  /*3440*/  STG.E desc[UR6][R20.64], R23 ;  /* 0x0000001714007986 */ /* 0x0043e8000c101906 */
[----:B------:R-:W-:Y:S02]  /*3450*/  SEL R31, RZ, 0x1, P0 ;  /* 0x00000001ff1f7807 */ /* 0x000fe40000000000 */
[----:B------:R-:W-:-:S02]  /*3460*/  FSEL R14, R10, RZ, !P0 ;  /* 0x000000ff0a0e7208 */ /* 0x000fc40004000000 */
[----:B------:R-:W-:-:S07]  /*3470*/  FSEL R15, R11, RZ, !P0 ;  /* 0x000000ff0b0f7208 */ /* 0x000fce0004000000 */
.L_x_31:
[----:B------:R-:W-:Y:S05]  /*3480*/  BSYNC.RECONVERGENT B1 ;  /* 0x0000000000017941 */ /* 0x000fea0003800200 */
.L_x_30:
[----:B------:R-:W2:Y:S01]  /*3490*/  LDCU UR4, c[0x0][0x3a4] ;  /* 0x00007480ff0477ac */ /* 0x000ea20008000800 */
[----:B------:R-:W-:Y:S01]  /*34a0*/  BSSY.RECONVERGENT B1, `(.L_x_43) ;  /* 0x00000d1000017945 */ /* 0x000fe20003800200 */
[----:B------:R-:W3:Y:S01]  /*34b0*/  LDCU.64 UR14, c[0x0][0x3c0] ;  /* 0x00007800ff0e77ac */ /* 0x000ee20008000a00 */
[----:B------:R-:W4:Y:S01]  /*34c0*/  LDCU.64 UR16, c[0x0][0x3c0] ;  /* 0x00007800ff1077ac */ /* 0x000f220008000a00 */
[----:B------:R-:W0:Y:S01]  /*34d0*/  LDCU.128 UR8, c[0x0][0x380] ;  /* 0x00007000ff0877ac */ /* 0x000e220008000c00 */
[----:B--2---:R-:W-:-:S04]  /*34e0*/  VIMNMX R32, PT, PT, R7, UR4, PT ;  /* 0x0000000407207c48 */ /* 0x004fc8000bfe0100 */
[----:B------:R-:W-:-:S13]  /*34f0*/  ISETP.GT.AND P0, PT, R32, R8, PT ;  /* 0x000000082000720c */ /* 0x000fda0003f04270 */
[----:B0--34-:R-:W-:Y:S05]  /*3500*/  @!P0 BRA `(.L_x_44) ;  /* 0x0000000c00288947 */ /* 0x019fea0003800000 */
[----:B------:R-:W0:Y:S01]  /*3510*/  LDCU UR4, c[0x0][0x3a8] ;  /* 0x00007500ff0477ac */ /* 0x000e220008000800 */
[----:B------:R-:W2:Y:S01]  /*3520*/  LDC R37, c[0x0][0x3a0] ;  /* 0x0000e800ff257b82 */ /* 0x000ea20000000800 */
[----:B0-----:R-:W-:Y:S01]  /*3530*/  UISETP.GE.AND UP0, UPT, UR4, 0x1, UPT ;  /* 0x000000010400788c */ /* 0x001fe2000bf06270 */
[----:B--2---:R-:W-:-:S08]  /*3540*/  SHF.R.S32.HI R33, RZ, 0x1f, R37 ;  /* 0x0000001fff217819 */ /* 0x004fd00000011425 */
[----:B------:R-:W-:Y:S05]  /*3550*/  BRA.U !UP0, `(.L_x_45) ;  /* 0x0000000508fc7547 */ /* 0x000fea000b800000 */
[----:B------:R-:W-:Y:S01]  /*3560*/  BSSY.RECONVERGENT B2, `(.L_x_46) ;  /* 0x000007d000027945 */ /* 0x000fe20003800200 */
.L_x_53:
[----:B0-----:R-:W0:Y:S01]  /*3570*/  LDCU UR4, c[0x0][0x3a8] ;  /* 0x00007500ff0477ac */ /* 0x001e220008000800 */
[----:B------:R-:W-:Y:S04]  /*3580*/  BSSY.RECONVERGENT B3, `(.L_x_47) ;  /* 0x000005b000037945 */ /* 0x000fe80003800200 */
[----:B------:R-:W-:Y:S01]  /*3590*/  BSSY.RELIABLE B0, `(.L_x_48) ;  /* 0x000002e000007945 */ /* 0x000fe20003800100 */
[----:B--2---:R-:W-:Y:S02]  /*35a0*/  IMAD.MOV.U32 R18, RZ, RZ, R16 ;  /* 0x000000ffff127224 */ /* 0x004fe400078e0010 */
[----:B------:R-:W-:Y:S02]  /*35b0*/  IMAD.MOV.U32 R19, RZ, RZ, R17 ;  /* 0x000000ffff137224 */ /* 0x000fe400078e0011 */
[----:B-1----:R-:W-:-:S02]  /*35c0*/  IMAD.MOV.U32 R20, RZ, RZ, 0x0 ;  /* 0x00000000ff147424 */ /* 0x002fc400078e00ff */
[----:B------:R-:W-:Y:S02]  /*35d0*/  IMAD.MOV.U32 R21, RZ, RZ, -0x100000 ;  /* 0xfff00000ff157424 */ /* 0x000fe400078e00ff */
[----:B------:R-:W-:Y:S02]  /*35e0*/  IMAD.MOV.U32 R10, RZ, RZ, 0x0 ;  /* 0x00000000ff0a7424 */ /* 0x000fe400078e00ff */
[----:B------:R-:W-:Y:S02]  /*35f0*/  IMAD.MOV.U32 R11, RZ, RZ, 0x7ff00000 ;  /* 0x7ff00000ff0b7424 */ /* 0x000fe400078e00ff */
[----:B0-----:R-:W-:-:S07]  /*3600*/  VIADD R0, R8, -UR4 ;  /* 0x8000000408007c36 */ /* 0x001fce0008000000 */
.L_x_50:
[----:B------:R-:W0:Y:S01]  /*3610*/  LDC R27, c[0x0][0x3a0] ;  /* 0x0000e800ff1b7b82 */ /* 0x000e220000000800 */
[----:B------:R-:W-:-:S05]  /*3620*/  VIADD R0, R0, 0x1 ;  /* 0x0000000100007836 */ /* 0x000fca0000000000 */
[----:B------:R-:W-:-:S05]  /*3630*/  SHF.R.S32.HI R6, RZ, 0x1f, R0 ;  /* 0x0000001fff067819 */ /* 0x000fca0000011400 */
[-C--:B0-----:R-:W-:Y:S02]  /*3640*/  IMAD R6, R6, R27.reuse, RZ ;  /* 0x0000001b06067224 */ /* 0x081fe400078e02ff */
[----:B------:R-:W-:-:S04]  /*3650*/  IMAD.WIDE.U32 R24, R0, R27, R12 ;  /* 0x0000001b00187225 */ /* 0x000fc800078e000c */
[----:B------:R-:W-:Y:S02]  /*3660*/  IMAD R23, R0, R33, R6 ;  /* 0x0000002100177224 */ /* 0x000fe400078e0206 */
[----:B------:R-:W-:Y:S02]  /*3670*/  IMAD.SHL.U32 R6, R24, 0x4, RZ ;  /* 0x0000000418067824 */ /* 0x000fe400078e00ff */
[----:B------:R-:W-:-:S03]  /*3680*/  IMAD.IADD R25, R25, 0x1, R23 ;  /* 0x0000000119197824 */ /* 0x000fc600078e0217 */
[----:B------:R-:W-:Y:S02]  /*3690*/  IADD3 R22, P1, PT, R6, UR10, RZ ;  /* 0x0000000a06167c10 */ /* 0x000fe4000ff3e0ff */
        /* <DEDUP_REMOVED lines=12> */
[----:B------:R-:W-:-:S07]  /*3760*/  IMAD.MOV.U32 R26, RZ, RZ, R21 ;  /* 0x000000ffff1a7224 */ /* 0x000fce00078e0015 */
[----:B------:R-:W1:Y:S01]  /*3770*/  F2F.F64.F32 R24, R29 ;  /* 0x0000001d00187310 */ /* 0x000e620000201800 */
[----:B0-----:R-:W-:Y:S01]  /*3780*/  DSETP.MAX.AND P0, P1, R22, R20, PT ;  /* 0x000000141600722a */ /* 0x001fe2000390f000 */
[----:B------:R-:W-:Y:S02]  /*3790*/  IMAD.MOV.U32 R35, RZ, RZ, R22 ;  /* 0x000000ffff237224 */ /* 0x000fe400078e0016 */
[----:B------:R-:W-:-:S03]  /*37a0*/  IMAD.MOV.U32 R21, RZ, RZ, R11 ;  /* 0x000000ffff157224 */ /* 0x000fc600078e000b */
[----:B------:R-:W-:Y:S01]  /*37b0*/  SEL R20, R35, R20, P0 ;  /* 0x0000001423147207 */ /* 0x000fe20000000000 */
[----:B-1----:R-:W-:Y:S01]  /*37c0*/  DSETP.MIN.AND P2, P3, R24, R10, PT ;  /* 0x0000000a1800722a */ /* 0x002fe20003b40000 */
[----:B------:R-:W-:Y:S01]  /*37d0*/  FSEL R23, R23, R26, P0 ;  /* 0x0000001a17177208 */ /* 0x000fe20000000000 */
[----:B------:R-:W-:Y:S01]  /*37e0*/  IMAD.MOV.U32 R11, RZ, RZ, R24 ;  /* 0x000000ffff0b7224 */ /* 0x000fe200078e0018 */
[----:B------:R-:W-:-:S03]  /*37f0*/  ISETP.GE.AND P0, PT, R0, R8, PT ;  /* 0x000000080000720c */ /* 0x000fc60003f06270 */
[----:B------:R-:W-:Y:S02]  /*3800*/  FSEL R25, R25, R21, P2 ;  /* 0x0000001519197208 */ /* 0x000fe40001000000 */
[----:B------:R-:W-:Y:S02]  /*3810*/  @P1 LOP3.LUT R23, R26, 0x80000, RZ, 0xfc, !PT ;  /* 0x000800001a171812 */ /* 0x000fe400078efcff */
[----:B------:R-:W-:-:S04]  /*3820*/  SEL R10, R11, R10, P2 ;  /* 0x0000000a0b0a7207 */ /* 0x000fc80001000000 */
[----:B------:R-:W-:Y:S01]  /*3830*/  @P3 LOP3.LUT R25, R21, 0x80000, RZ, 0xfc, !PT ;  /* 0x0008000015193812 */ /* 0x000fe200078efcff */
[----:B------:R-:W-:-:S04]  /*3840*/  IMAD.MOV.U32 R21, RZ, RZ, R23 ;  /* 0x000000ffff157224 */ /* 0x000fc800078e0017 */
[----:B------:R-:W-:Y:S01]  /*3850*/  IMAD.MOV.U32 R11, RZ, RZ, R25 ;  /* 0x000000ffff0b7224 */ /* 0x000fe200078e0019 */
[----:B------:R-:W-:Y:S06]  /*3860*/  @!P0 BRA `(.L_x_50) ;  /* 0xfffffffc00688947 */ /* 0x000fec000383ffff */
[----:B------:R-:W-:Y:S05]  /*3870*/  BSYNC.RELIABLE B0 ;  /* 0x0000000000007941 */ /* 0x000fea0003800100 */
.L_x_48:
[----:B------:R-:W0:Y:S01]  /*3880*/  LDCU.64 UR4, c[0x0][0x390] ;  /* 0x00007200ff0477ac */ /* 0x000e220008000a00 */
[----:B------:R-:W-:-:S04]  /*3890*/  IMAD.WIDE.U32 R22, R8, R27, R12 ;  /* 0x0000001b08167225 */ /* 0x000fc800078e000c */
[----:B------:R-:W-:Y:S01]  /*38a0*/  IMAD R23, R8, R33, R23 ;  /* 0x0000002108177224 */ /* 0x000fe200078e0217 */
        /* <DEDUP_REMOVED lines=33> */
[----:B------:R-:W-:Y:S02]  /*3ac0*/  IMAD.MOV.U32 R10, RZ, RZ, R20 ;  /* 0x000000ffff0a7224 */ /* 0x000fe400078e0014 */
[----:B------:R-:W-:-:S07]  /*3ad0*/  IMAD.MOV.U32 R11, RZ, RZ, R21 ;  /* 0x000000ffff0b7224 */ /* 0x000fce00078e0015 */
[----:B------:R-:W-:Y:S05]  /*3ae0*/  CALL.REL.NOINC `($__internal_0_$__cuda_sm20_div_rn_f64_full) ;  /* 0x0000001400207944 */ /* 0x000fea0003c00000 */
[----:B------:R-:W-:-:S07]  /*3af0*/  IMAD.MOV.U32 R34, RZ, RZ, R0 ;  /* 0x000000ffff227224 */ /* 0x000fce00078e0000 */
.L_x_52:
[----:B------:R-:W-:Y:S05]  /*3b00*/  BSYNC.RECONVERGENT B4 ;  /* 0x0000000000047941 */ /* 0x000fea0003800200 */
.L_x_51:
[----:B------:R-:W-:-:S06]  /*3b10*/  DMUL R34, R34, 100 ;  /* 0x4059000022227828 */ /* 0x000fcc0000000000 */
[----:B------:R0:W1:Y:S05]  /*3b20*/  F2F.F32.F64 R6, R34 ;  /* 0x0000002200067310 */ /* 0x00006a0000301000 */
.L_x_49:
[----:B------:R-:W-:Y:S05]  /*3b30*/  BSYNC.RECONVERGENT B3 ;  /* 0x0000000000037941 */ /* 0x000fea0003800200 */
.L_x_47:
[----:B-1----:R-:W-:Y:S01]  /*3b40*/  FSETP.NAN.AND P2, PT, R6, R6, PT ;  /* 0x000000060600720b */ /* 0x002fe20003f48000 */
[----:B------:R-:W1:Y:S01]  /*3b50*/  F2F.F64.F32 R10, R6 ;  /* 0x00000006000a7310 */ /* 0x000e620000201800 */
[----:B------:R-:W2:Y:S01]  /*3b60*/  LDCU UR4, c[0x0][0x3a0] ;  /* 0x00007400ff0477ac */ /* 0x000ea20008000800 */
[----:B------:R-:W-:Y:S01]  /*3b70*/  VIADD R0, R31, 0x1 ;  /* 0x000000011f007836 */ /* 0x000fe20000000000 */
[----:B------:R-:W3:Y:S09]  /*3b80*/  LDCU.64 UR12, c[0x0][0x3c0] ;  /* 0x00007800ff0c77ac */ /* 0x000ef20008000a00 */
[----:B------:R-:W-:-:S14]  /*3b90*/  DSETP.NUM.AND P0, PT, R16, R16, !P2 ;  /* 0x000000101000722a */ /* 0x000fdc0005707000 */
[----:B------:R-:W-:Y:S02]  /*3ba0*/  @!P0 DSETP.NAN.AND P1, PT, R16, R16, PT ;  /* 0x000000101000822a */ /* 0x000fe40003f28000 */
[----:B------:R-:W-:-:S04]  /*3bb0*/  @P0 DADD R20, -R2, 1 ;  /* 0x3ff0000002140429 */ /* 0x000fc80000000100 */
[-C--:B-1----:R-:W-:Y:S02]  /*3bc0*/  @!P0 FSEL R23, R10, R16.reuse, P1 ;  /* 0x000000100a178208 */ /* 0x082fe40000800000 */
[-C--:B------:R-:W-:Y:S01]  /*3bd0*/  @!P0 FSEL R25, R11, R17.reuse, P1 ;  /* 0x000000110b198208 */ /* 0x080fe20000800000 */
[----:B------:R-:W-:Y:S01]  /*3be0*/  @P0 DMUL R10, R10, R2 ;  /* 0x000000020a0a0228 */ /* 0x000fe20000000000 */
[----:B------:R-:W-:Y:S02]  /*3bf0*/  @!P0 FSEL R16, R23, R16, !P2 ;  /* 0x0000001017108208 */ /* 0x000fe40005000000 */
[----:B------:R-:W-:-:S05]  /*3c00*/  @!P0 FSEL R17, R25, R17, !P2 ;  /* 0x0000001119118208 */ /* 0x000fca0005000000 */
[----:B------:R-:W-:Y:S01]  /*3c10*/  @P0 DFMA R16, R20, R18, R10 ;  /* 0x000000121410022b */ /* 0x000fe2000000000a */
[----:B------:R-:W-:Y:S02]  /*3c20*/  IMAD.MOV.U32 R10, RZ, RZ, R12 ;  /* 0x000000ffff0a7224 */ /* 0x000fe400078e000c */
[----:B------:R-:W-:-:S03]  /*3c30*/  IMAD.MOV.U32 R11, RZ, RZ, R13 ;  /* 0x000000ffff0b7224 */ /* 0x000fc600078e000d */
[----:B------:R-:W1:Y:S01]  /*3c40*/  F2F.F32.F64 R21, R16 ;  /* 0x0000001000157310 */ /* 0x000e620000301000 */
[----:B--2---:R-:W-:Y:S01]  /*3c50*/  IMAD.WIDE.U32 R10, R8, UR4, R10 ;  /* 0x00000004080a7c25 */ /* 0x004fe2000f8e000a */
[----:B------:R-:W-:-:S03]  /*3c60*/  DSETP.NAN.AND P1, PT, R16, R16, PT ;  /* 0x000000101000722a */ /* 0x000fc60003f28000 */
[----:B------:R-:W-:Y:S01]  /*3c70*/  IMAD R11, R8, R33, R11 ;  /* 0x00000021080b7224 */ /* 0x000fe200078e020b */
[----:B---3--:R-:W-:Y:S01]  /*3c80*/  LEA R18, P0, R10, UR12, 0x2 ;  /* 0x0000000c0a127c11 */ /* 0x008fe2000f8010ff */
[----:B------:R-:W-:-:S03]  /*3c90*/  VIADD R8, R8, 0x1 ;  /* 0x0000000108087836 */ /* 0x000fc60000000000 */
[----:B------:R-:W-:Y:S01]  /*3ca0*/  LEA.HI.X R19, R10, UR13, R11, 0x2, P0 ;  /* 0x0000000d0a137c11 */ /* 0x000fe200080f140b */
[----:B------:R-:W-:Y:S01]  /*3cb0*/  DADD R10, R16, R14 ;  /* 0x00000000100a7229 */ /* 0x000fe2000000000e */
[----:B------:R-:W-:-:S03]  /*3cc0*/  ISETP.GE.AND P0, PT, R8, R32, PT ;  /* 0x000000200800720c */ /* 0x000fc60003f06270 */
[----:B-1----:R2:W-:Y:S01]  /*3cd0*/  STG.E desc[UR6][R18.64], R21 ;  /* 0x0000001512007986 */ /* 0x0025e2000c101906 */
[----:B------:R-:W-:-:S04]  /*3ce0*/  @P1 IMAD.MOV R0, RZ, RZ, R31 ;  /* 0x000000ffff001224 */ /* 0x000fc800078e021f */
[----:B------:R-:W-:Y:S01]  /*3cf0*/  IMAD.MOV.U32 R31, RZ, RZ, R0 ;  /* 0x000000ffff1f7224 */ /* 0x000fe200078e0000 */
[----:B------:R-:W-:Y:S02]  /*3d00*/  FSEL R14, R10, R14, !P1 ;  /* 0x0000000e0a0e7208 */ /* 0x000fe40004800000 */
[----:B------:R-:W-:Y:S02]  /*3d10*/  FSEL R15, R11, R15, !P1 ;  /* 0x0000000f0b0f7208 */ /* 0x000fe40004800000 */
[----:B------:R-:W-:Y:S05]  /*3d20*/  @!P0 BRA `(.L_x_53) ;  /* 0xfffffff800108947 */ /* 0x000fea000383ffff */
[----:B------:R-:W-:Y:S05]  /*3d30*/  BSYNC.RECONVERGENT B2 ;  /* 0x0000000000027941 */ /* 0x000fea0003800200 */
.L_x_46:
[----:B------:R-:W-:Y:S05]  /*3d40*/  BRA `(.L_x_44) ;  /* 0x0000000400187947 */ /* 0x000fea0003800000 */
.L_x_45:
[----:B------:R-:W0:Y:S01]  /*3d50*/  LDCU UR4, c[0x0][0x3ac] ;  /* 0x00007580ff0477ac */ /* 0x000e220008000800 */
[----:B------:R-:W-:Y:S01]  /*3d60*/  BSSY.RECONVERGENT B0, `(.L_x_54) ;  /* 0x000001c000007945 */ /* 0x000fe20003800200 */
[----:B0-----:R-:W-:-:S05]  /*3d70*/  VIADD R11, R18, UR4 ;  /* 0x00000004120b7c36 */ /* 0x001fca0008000000 */
[----:B------:R-:W-:-:S05]  /*3d80*/  VIMNMX R0, PT, PT, R11, R32, !PT ;  /* 0x000000200b007248 */ /* 0x000fca0007fe0100 */
[----:B------:R-:W-:-:S04]  /*3d90*/  IMAD.IADD R6, R0, 0x1, -R11 ;  /* 0x0000000100067824 */ /* 0x000fc800078e0a0b */
[C---:B------:R-:W-:Y:S01]  /*3da0*/  VIADD R0, R6.reuse, 0x1 ;  /* 0x0000000106007836 */ /* 0x040fe20000000000 */
[----:B------:R-:W-:-:S04]  /*3db0*/  ISETP.GE.U32.AND P1, PT, R6, 0x3, PT ;  /* 0x000000030600780c */ /* 0x000fc80003f26070 */
[----:B-1----:R-:W-:-:S13]  /*3dc0*/  LOP3.LUT P0, R21, R0, 0x3, RZ, 0xc0, !PT ;  /* 0x0000000300157812 */ /* 0x002fda000780c0ff */
[----:B------:R-:W-:Y:S05]  /*3dd0*/  @!P0 BRA `(.L_x_55) ;  /* 0x0000000000508947 */ /* 0x000fea0003800000 */
[----:B------:R0:W1:Y:S01]  /*3de0*/  F2F.F32.F64 R23, R16 ;  /* 0x0000001000177310 */ /* 0x0000620000301000 */
[----:B------:R-:W-:Y:S01]  /*3df0*/  DSETP.NAN.AND P2, PT, R16, R16, PT ;  /* 0x000000101000722a */ /* 0x000fe20003f48000 */
[----:B------:R-:W-:-:S13]  /*3e00*/  IMAD.MOV.U32 R0, RZ, RZ, RZ ;  /* 0x000000ffff007224 */ /* 0x000fda00078e00ff */
.L_x_56:
[----:B------:R-:W-:Y:S02]  /*3e10*/  IMAD.MOV.U32 R10, RZ, RZ, R12 ;  /* 0x000000ffff0a7224 */ /* 0x000fe400078e000c */
[----:B------:R-:W-:Y:S02]  /*3e20*/  IMAD.MOV.U32 R11, RZ, RZ, R13 ;  /* 0x000000ffff0b7224 */ /* 0x000fe400078e000d */
[----:B------:R-:W-:Y:S02]  /*3e30*/  VIADD R0, R0, 0x1 ;  /* 0x0000000100007836 */ /* 0x000fe40000000000 */
[----:B------:R-:W-:-:S04]  /*3e40*/  IMAD.WIDE.U32 R10, R37, R8, R10 ;  /* 0x00000008250a7225 */ /* 0x000fc800078e000a */
[----:B------:R-:W-:Y:S01]  /*3e50*/  IMAD R11, R33, R8, R11 ;  /* 0x00000008210b7224 */ /* 0x000fe200078e020b */
[C---:B--2---:R-:W-:Y:S01]  /*3e60*/  LEA R18, P0, R10.reuse, UR14, 0x2 ;  /* 0x0000000e0a127c11 */ /* 0x044fe2000f8010ff */
[----:B------:R-:W-:Y:S02]  /*3e70*/  VIADD R6, R31, 0x1 ;  /* 0x000000011f067836 */ /* 0x000fe40000000000 */
[----:B------:R-:W-:Y:S01]  /*3e80*/  @P2 IMAD.MOV R6, RZ, RZ, R31 ;  /* 0x000000ffff062224 */ /* 0x000fe200078e021f */
[----:B------:R-:W-:Y:S01]  /*3e90*/  LEA.HI.X R19, R10, UR15, R11, 0x2, P0 ;  /* 0x0000000f0a137c11 */ /* 0x000fe200080f140b */
[----:B------:R-:W-:Y:S01]  /*3ea0*/  DADD R10, R16, R14 ;  /* 0x00000000100a7229 */ /* 0x000fe2000000000e */
[----:B------:R-:W-:Y:S01]  /*3eb0*/  ISETP.NE.AND P0, PT, R0, R21, PT ;  /* 0x000000150000720c */ /* 0x000fe20003f05270 */
[----:B------:R-:W-:Y:S02]  /*3ec0*/  IMAD.MOV.U32 R31, RZ, RZ, R6 ;  /* 0x000000ffff1f7224 */ /* 0x000fe400078e0006 */
[----:B-1----:R2:W-:Y:S01]  /*3ed0*/  STG.E desc[UR6][R18.64], R23 ;  /* 0x0000001712007986 */ /* 0x0025e2000c101906 */
[----:B------:R-:W-:-:S05]  /*3ee0*/  VIADD R8, R8, 0x1 ;  /* 0x0000000108087836 */ /* 0x000fca0000000000 */
[----:B------:R-:W-:Y:S02]  /*3ef0*/  FSEL R14, R10, R14, !P2 ;  /* 0x0000000e0a0e7208 */ /* 0x000fe40005000000 */
[----:B------:R-:W-:Y:S02]  /*3f00*/  FSEL R15, R11, R15, !P2 ;  /* 0x0000000f0b0f7208 */ /* 0x000fe40005000000 */
[----:B------:R-:W-:Y:S05]  /*3f10*/  @P0 BRA `(.L_x_56) ;  /* 0xfffffffc00bc0947 */ /* 0x000fea000383ffff */
.L_x_55:
[----:B------:R-:W-:Y:S05]  /*3f20*/  BSYNC.RECONVERGENT B0 ;  /* 0x0000000000007941 */ /* 0x000fea0003800200 */
.L_x_54:
[----:B------:R-:W-:Y:S05]  /*3f30*/  @!P1 BRA `(.L_x_44) ;  /* 0x00000000009c9947 */ /* 0x000fea0003800000 */
[----:B------:R1:W3:Y:S01]  /*3f40*/  F2F.F32.F64 R35, R16 ;  /* 0x0000001000237310 */ /* 0x0002e20000301000 */
[----:B------:R-:W-:-:S14]  /*3f50*/  DSETP.NAN.AND P0, PT, R16, R16, PT ;  /* 0x000000101000722a */ /* 0x000fdc0003f08000 */
.L_x_57:
[C---:B----4-:R-:W-:Y:S01]  /*3f60*/  VIADD R11, R8.reuse, 0x1 ;  /* 0x00000001080b7836 */ /* 0x050fe20000000000 */
[C---:B------:R-:W-:Y:S01]  /*3f70*/  DADD R26, R16.reuse, R14 ;  /* 0x00000000101a7229 */ /* 0x040fe2000000000e */
[----:B------:R-:W-:Y:S02]  /*3f80*/  IMAD.MOV.U32 R22, RZ, RZ, R12 ;  /* 0x000000ffff167224 */ /* 0x000fe400078e000c */
[----:B--2---:R-:W-:Y:S02]  /*3f90*/  IMAD.MOV.U32 R23, RZ, RZ, R13 ;  /* 0x000000ffff177224 */ /* 0x004fe400078e000d */
[----:B------:R-:W-:Y:S02]  /*3fa0*/  VIADD R6, R8, 0x2 ;  /* 0x0000000208067836 */ /* 0x000fe40000000000 */
[----:B------:R-:W-:Y:S01]  /*3fb0*/  IMAD.WIDE.U32 R18, R11, R37, R22 ;  /* 0x000000250b127225 */ /* 0x000fe200078e0016 */
[----:B------:R-:W-:-:S03]  /*3fc0*/  DADD R26, R16, R26 ;  /* 0x00000000101a7229 */ /* 0x000fc6000000001a */
[----:B------:R-:W-:Y:S01]  /*3fd0*/  IMAD R11, R11, R33, R19 ;  /* 0x000000210b0b7224 */ /* 0x000fe200078e0213 */
[----:B------:R-:W-:Y:S01]  /*3fe0*/  LEA R10, P1, R18, UR16, 0x2 ;  /* 0x00000010120a7c11 */ /* 0x000fe2000f8210ff */
[----:B------:R-:W-:-:S03]  /*3ff0*/  IMAD.WIDE.U32 R24, R37, R8, R22 ;  /* 0x0000000825187225 */ /* 0x000fc600078e0016 */
[----:B------:R-:W-:Y:S01]  /*4000*/  LEA.HI.X R11, R18, UR17, R11, 0x2, P1 ;  /* 0x00000011120b7c11 */ /* 0x000fe200088f140b */
[----:B------:R-:W-:Y:S01]  /*4010*/  VIADD R0, R8, 0x3 ;  /* 0x0000000308007836 */ /* 0x000fe20000000000 */
[----:B------:R-:W-:Y:S01]  /*4020*/  LEA R18, P1, R24, UR16, 0x2 ;  /* 0x0000001018127c11 */ /* 0x000fe2000f8210ff */
[----:B------:R-:W-:Y:S02]  /*4030*/  IMAD R19, R33, R8, R25 ;  /* 0x0000000821137224 */ /* 0x000fe400078e0219 */
[----:B------:R-:W-:-:S03]  /*4040*/  IMAD.WIDE.U32 R20, R6, R37, R22 ;  /* 0x0000002506147225 */ /* 0x000fc600078e0016 */
[----:B------:R-:W-:Y:S01]  /*4050*/  LEA.HI.X R19, R24, UR17, R19, 0x2, P1 ;  /* 0x0000001118137c11 */ /* 0x000fe200088f1413 */
[----:B------:R-:W-:Y:S01]  /*4060*/  IMAD.WIDE.U32 R22, R0, R37, R22 ;  /* 0x0000002500167225 */ /* 0x000fe200078e0016 */
[C---:B------:R-:W-:Y:S01]  /*4070*/  DADD R24, R16.reuse, R26 ;  /* 0x0000000010187229 */ /* 0x040fe2000000001a */
[----:B------:R-:W-:Y:S02]  /*4080*/  LEA R26, P1, R20, UR16, 0x2 ;  /* 0x00000010141a7c11 */ /* 0x000fe4000f8210ff */
[-C--:B------:R-:W-:Y:S01]  /*4090*/  IMAD R29, R6, R33.reuse, R21 ;  /* 0x00000021061d7224 */ /* 0x080fe200078e0215 */
[----:B------:R-:W-:Y:S01]  /*40a0*/  LEA R28, P2, R22, UR16, 0x2 ;  /* 0x00000010161c7c11 */ /* 0x000fe2000f8410ff */
[----:B------:R-:W-:Y:S01]  /*40b0*/  IMAD R21, R0, R33, R23 ;  /* 0x0000002100157224 */ /* 0x000fe200078e0217 */
[----:B---3--:R4:W-:Y:S01]  /*40c0*/  STG.E desc[UR6][R18.64], R35 ;  /* 0x0000002312007986 */ /* 0x0089e2000c101906 */
[----:B------:R-:W-:Y:S01]  /*40d0*/  VIADD R8, R8, 0x4 ;  /* 0x0000000408087836 */ /* 0x000fe20000000000 */
[----:B------:R-:W-:Y:S01]  /*40e0*/  LEA.HI.X R27, R20, UR17, R29, 0x2, P1 ;  /* 0x00000011141b7c11 */ /* 0x000fe200088f141d */
[----:B------:R-:W-:Y:S01]  /*40f0*/  DADD R24, R16, R24 ;  /* 0x0000000010187229 */ /* 0x000fe20000000018 */
[----:B------:R-:W-:Y:S01]  /*4100*/  LEA.HI.X R29, R22, UR17, R21, 0x2, P2 ;  /* 0x00000011161d7c11 */ /* 0x000fe200090f1415 */
[----:B------:R4:W-:Y:S01]  /*4110*/  STG.E desc[UR6][R10.64], R35 ;  /* 0x000000230a007986 */ /* 0x0009e2000c101906 */
[----:B------:R-:W-:Y:S01]  /*4120*/  ISETP.GE.AND P1, PT, R8, R32, PT ;  /* 0x000000200800720c */ /* 0x000fe20003f26270 */
[----:B------:R-:W-:-:S02]  /*4130*/  VIADD R0, R31, 0x4 ;  /* 0x000000041f007836 */ /* 0x000fc40000000000 */
[----:B------:R4:W-:Y:S01]  /*4140*/  STG.E desc[UR6][R26.64], R35 ;  /* 0x000000231a007986 */ /* 0x0009e2000c101906 */
[----:B------:R-:W-:-:S03]  /*4150*/  @P0 IMAD.MOV R0, RZ, RZ, R31 ;  /* 0x000000ffff000224 */ /* 0x000fc600078e021f */
[----:B------:R4:W-:Y:S01]  /*4160*/  STG.E desc[UR6][R28.64], R35 ;  /* 0x000000231c007986 */ /* 0x0009e2000c101906 */
[----:B------:R-:W-:Y:S01]  /*4170*/  FSEL R14, R24, R14, !P0 ;  /* 0x0000000e180e7208 */ /* 0x000fe20004000000 */
[----:B------:R-:W-:Y:S01]  /*4180*/  IMAD.MOV.U32 R31, RZ, RZ, R0 ;  /* 0x000000ffff1f7224 */ /* 0x000fe200078e0000 */
[----:B------:R-:W-:-:S03]  /*4190*/  FSEL R15, R25, R15, !P0 ;  /* 0x0000000f190f7208 */ /* 0x000fc60004000000 */
[----:B------:R-:W-:Y:S05]  /*41a0*/  @!P1 BRA `(.L_x_57) ;  /* 0xfffffffc006c9947 */ /* 0x000fea000383ffff */
.L_x_44:
[----:B------:R-:W-:Y:S05]  /*41b0*/  BSYNC.RECONVERGENT B1 ;  /* 0x0000000000017941 */ /* 0x000fea0003800200 */
.L_x_43:
[----:B------:R-:W-:Y:S05]  /*41c0*/  WARPSYNC.ALL ;  /* 0x0000000000007948 */ /* 0x000fea0003800000 */
[----:B------:R-:W3:Y:S01]  /*41d0*/  LDCU UR4, c[0x0][0x3a4] ;  /* 0x00007480ff0477ac */ /* 0x000ee20008000800 */
[----:B------:R-:W-:Y:S01]  /*41e0*/  BSSY.RECONVERGENT B1, `(.L_x_58) ;  /* 0x000003a000017945 */ /* 0x000fe20003800200 */
[----:B--2-4-:R-:W-:Y:S02]  /*41f0*/  IMAD.MOV.U32 R18, RZ, RZ, 0x0 ;  /* 0x00000000ff127424 */ /* 0x014fe400078e00ff */
[----:B------:R-:W-:Y:S01]  /*4200*/  IMAD.MOV.U32 R19, RZ, RZ, 0x7ff80000 ;  /* 0x7ff80000ff137424 */ /* 0x000fe200078e00ff */
[----:B---3--:R-:W-:-:S13]  /*4210*/  ISETP.GT.AND P0, PT, R7, UR4, PT ;  /* 0x0000000407007c0c */ /* 0x008fda000bf04270 */
[----:B------:R-:W-:Y:S05]  /*4220*/  @P0 BRA `(.L_x_59) ;  /* 0x0000000000d40947 */ /* 0x000fea0003800000 */
[----:B------:R-:W-:Y:S01]  /*4230*/  ISETP.NE.AND P0, PT, R31, RZ, PT ;  /* 0x000000ff1f00720c */ /* 0x000fe20003f05270 */
[----:B------:R-:W-:Y:S01]  /*4240*/  BSSY.RECONVERGENT B2, `(.L_x_60) ;  /* 0x000001b000027945 */ /* 0x000fe20003800200 */
[----:B------:R-:W-:Y:S02]  /*4250*/  IMAD.MOV.U32 R18, RZ, RZ, 0x0 ;  /* 0x00000000ff127424 */ /* 0x000fe400078e00ff */
[----:B------:R-:W-:-:S09]  /*4260*/  IMAD.MOV.U32 R19, RZ, RZ, 0x7ff80000 ;  /* 0x7ff80000ff137424 */ /* 0x000fd200078e00ff */
[----:B------:R-:W-:Y:S05]  /*4270*/  @!P0 BRA `(.L_x_61) ;  /* 0x00000000005c8947 */ /* 0x000fea0003800000 */
[----:B------:R-:W2:Y:S01]  /*4280*/  I2F.F64.U32 R10, R31 ;  /* 0x0000001f000a7312 */ /* 0x000ea20000201800 */
[----:B------:R-:W-:Y:S01]  /*4290*/  IMAD.MOV.U32 R18, RZ, RZ, 0x1 ;  /* 0x00000001ff127424 */ /* 0x000fe200078e00ff */
[----:B------:R-:W-:Y:S01]  /*42a0*/  FSETP.GEU.AND P1, PT, |R15|, 6.5827683646048100446e-37, PT ;  /* 0x036000000f00780b */ /* 0x000fe20003f2e200 */
[----:B------:R-:W-:Y:S05]  /*42b0*/  BSSY.RECONVERGENT B3, `(.L_x_61) ;  /* 0x0000013000037945 */ /* 0x000fea0003800200 */
[----:B--2---:R-:W1:Y:S02]  /*42c0*/  MUFU.RCP64H R19, R11 ;  /* 0x0000000b00137308 */ /* 0x004e640000001800 */
        /* <DEDUP_REMOVED lines=17> */
.L_x_62:
[----:B------:R-:W-:Y:S05]  /*43e0*/  BSYNC.RECONVERGENT B3 ;  /* 0x0000000000037941 */ /* 0x000fea0003800200 */
.L_x_61:
[----:B------:R-:W-:Y:S05]  /*43f0*/  BSYNC.RECONVERGENT B2 ;  /* 0x0000000000027941 */ /* 0x000fea0003800200 */
.L_x_60:
[----:B------:R-:W2:Y:S01]  /*4400*/  LDCU UR4, c[0x0][0x3a0] ;  /* 0x00007400ff0477ac */ /* 0x000ea20008000800 */
[----:B------:R-:W-:Y:S01]  /*4410*/  IMAD.MOV.U32 R10, RZ, RZ, R12 ;  /* 0x000000ffff0a7224 */ /* 0x000fe200078e000c */
[----:B-1----:R-:W1:Y:S01]  /*4420*/  F2F.F32.F64 R21, R18 ;  /* 0x0000001200157310 */ /* 0x002e620000301000 */
[----:B------:R-:W-:Y:S01]  /*4430*/  IMAD.MOV.U32 R11, RZ, RZ, R13 ;  /* 0x000000ffff0b7224 */ /* 0x000fe200078e000d */
[----:B------:R-:W3:Y:S01]  /*4440*/  LDCU.128 UR8, c[0x0][0x3c0] ;  /* 0x00007800ff0877ac */ /* 0x000ee20008000c00 */
[----:B--2---:R-:W-:Y:S01]  /*4450*/  IMAD.WIDE R8, R9, UR4, R10 ;  /* 0x0000000409087c25 */ /* 0x004fe2000f8e020a */
[----:B------:R-:W2:Y:S03]  /*4460*/  LDCU.64 UR4, c[0x0][0x3d0] ;  /* 0x00007a00ff0477ac */ /* 0x000ea60008000a00 */
[C---:B------:R-:W-:Y:S01]  /*4470*/  IMAD.SHL.U32 R14, R8.reuse, 0x4, RZ ;  /* 0x00000004080e7824 */ /* 0x040fe200078e00ff */
[----:B------:R-:W-:-:S04]  /*4480*/  SHF.L.U64.HI R6, R8, 0x2, R9 ;  /* 0x0000000208067819 */ /* 0x000fc80000010209 */
[C---:B---3--:R-:W-:Y:S02]  /*4490*/  IADD3 R8, P0, PT, R14.reuse, UR10, RZ ;  /* 0x0000000a0e087c10 */ /* 0x048fe4000ff1e0ff */
[----:B------:R-:W-:Y:S02]  /*44a0*/  IADD3 R10, P1, PT, R14, UR8, RZ ;  /* 0x000000080e0a7c10 */ /* 0x000fe4000ff3e0ff */
[C---:B------:R-:W-:Y:S02]  /*44b0*/  IADD3.X R9, PT, PT, R6.reuse, UR11, RZ, P0, !PT ;  /* 0x0000000b06097c10 */ /* 0x040fe400087fe4ff */
[----:B------:R-:W-:-:S03]  /*44c0*/  IADD3.X R11, PT, PT, R6, UR9, RZ, P1, !PT ;  /* 0x00000009060b7c10 */ /* 0x000fc60008ffe4ff */
[----:B-1----:R3:W-:Y:S04]  /*44d0*/  STG.E desc[UR6][R8.64], R21 ;  /* 0x0000001508007986 */ /* 0x0027e8000c101906 */
[----:B------:R-:W4:Y:S01]  /*44e0*/  LDG.E R10, desc[UR6][R10.64] ;  /* 0x000000060a0a7981 */ /* 0x000f22000c1e1900 */
[----:B------:R-:W-:Y:S01]  /*44f0*/  FADD R15, R21, R21 ;  /* 0x00000015150f7221 */ /* 0x000fe20000000000 */
[----:B------:R-:W-:Y:S01]  /*4500*/  DSETP.NAN.AND P1, PT, R18, R18, PT ;  /* 0x000000121200722a */ /* 0x000fe20003f28000 */
[----:B--2---:R-:W-:Y:S02]  /*4510*/  IADD3 R14, P2, PT, R14, UR4, RZ ;  /* 0x000000040e0e7c10 */ /* 0x004fe4000ff5e0ff */
[C---:B----4-:R-:W-:Y:S01]  /*4520*/  FFMA R15, R10.reuse, 3, -R15 ;  /* 0x404000000a0f7823 */ /* 0x050fe2000000080f */
[----:B------:R-:W-:-:S04]  /*4530*/  FSETP.NAN.AND P0, PT, R10, R10, PT ;  /* 0x0000000a0a00720b */ /* 0x000fc80003f08000 */
[----:B------:R-:W-:Y:S02]  /*4540*/  FSEL R0, R15, +QNAN , !P1 ;  /* 0x7fffffff0f007808 */ /* 0x000fe40004800000 */
[----:B------:R-:W-:Y:S02]  /*4550*/  IADD3.X R15, PT, PT, R6, UR5, RZ, P2, !PT ;  /* 0x00000005060f7c10 */ /* 0x000fe400097fe4ff */
[----:B------:R-:W-:-:S05]  /*4560*/  FSEL R23, R0, +QNAN , !P0 ;  /* 0x7fffffff00177808 */ /* 0x000fca0004000000 */
[----:B------:R3:W-:Y:S02]  /*4570*/  STG.E desc[UR6][R14.64], R23 ;  /* 0x000000170e007986 */ /* 0x0007e4000c101906 */
.L_x_59:
[----:B------:R-:W-:Y:S05]  /*4580*/  BSYNC.RECONVERGENT B1 ;  /* 0x0000000000017941 */ /* 0x000fea0003800200 */
.L_x_58:
[----:B------:R-:W2:Y:S01]  /*4590*/  LDCU UR4, c[0x0][0x3a4] ;  /* 0x00007480ff0477ac */ /* 0x000ea20008000800 */
[----:B------:R-:W4:Y:S01]  /*45a0*/  LDCU UR5, c[0x0][0x3a0] ;  /* 0x00007400ff0577ac */ /* 0x000f220008000800 */
[----:B------:R-:W0:Y:S01]  /*45b0*/  LDCU.128 UR8, c[0x0][0x380] ;  /* 0x00007000ff0877ac */ /* 0x000e220008000c00 */
[----:B--2---:R-:W-:-:S13]  /*45c0*/  ISETP.GE.AND P0, PT, R7, UR4, PT ;  /* 0x0000000407007c0c */ /* 0x004fda000bf06270 */
[----:B0---4-:R-:W-:Y:S05]  /*45d0*/  @P0 EXIT ;  /* 0x000000000000094d */ /* 0x011fea0003800000 */
.L_x_69:
[----:B0-----:R-:W0:Y:S01]  /*45e0*/  LDCU UR4, c[0x0][0x3a8] ;  /* 0x00007500ff0477ac */ /* 0x001e220008000800 */
[----:B------:R-:W-:Y:S01]  /*45f0*/  BSSY.RECONVERGENT B1, `(.L_x_63) ;  /* 0x0000061000017945 */ /* 0x000fe20003800200 */
[----:B---34-:R-:W-:Y:S02]  /*4600*/  IMAD.MOV.U32 R8, RZ, RZ, R16 ;  /* 0x000000ffff087224 */ /* 0x018fe400078e0010 */
[----:B------:R-:W-:Y:S02]  /*4610*/  IMAD.MOV.U32 R9, RZ, RZ, R17 ;  /* 0x000000ffff097224 */ /* 0x000fe400078e0011 */
[----:B------:R-:W-:Y:S02]  /*4620*/  IMAD.MOV.U32 R14, RZ, RZ, R18 ;  /* 0x000000ffff0e7224 */ /* 0x000fe400078e0012 */
[----:B------:R-:W-:Y:S02]  /*4630*/  IMAD.MOV.U32 R15, RZ, RZ, R19 ;  /* 0x000000ffff0f7224 */ /* 0x000fe400078e0013 */
[----:B------:R-:W-:-:S02]  /*4640*/  IMAD.MOV.U32 R10, RZ, RZ, 0x0 ;  /* 0x00000000ff0a7424 */ /* 0x000fc400078e00ff */
[----:B------:R-:W-:Y:S02]  /*4650*/  IMAD.MOV.U32 R11, RZ, RZ, 0x7ff00000 ;  /* 0x7ff00000ff0b7424 */ /* 0x000fe400078e00ff */
[----:B-1----:R-:W-:Y:S02]  /*4660*/  IMAD.MOV.U32 R20, RZ, RZ, 0x0 ;  /* 0x00000000ff147424 */ /* 0x002fe400078e00ff */
[----:B------:R-:W-:Y:S01]  /*4670*/  IMAD.MOV.U32 R21, RZ, RZ, -0x100000 ;  /* 0xfff00000ff157424 */ /* 0x000fe200078e00ff */
[----:B0-----:R-:W-:-:S09]  /*4680*/  UISETP.GE.AND UP0, UPT, UR4, 0x1, UPT ;  /* 0x000000010400788c */ /* 0x001fd2000bf06270 */
[----:B------:R-:W-:Y:S05]  /*4690*/  BRA.U !UP0, `(.L_x_64) ;  /* 0x00000001089c7547 */ /* 0x000fea000b800000 */
[----:B------:R-:W-:Y:S02]  /*46a0*/  VIADD R0, R7, -UR4 ;  /* 0x8000000407007c36 */ /* 0x000fe40008000000 */
[----:B------:R-:W-:Y:S02]  /*46b0*/  IMAD.MOV.U32 R20, RZ, RZ, 0x0 ;  /* 0x00000000ff147424 */ /* 0x000fe400078e00ff */
[----:B------:R-:W-:Y:S02]  /*46c0*/  IMAD.MOV.U32 R21, RZ, RZ, -0x100000 ;  /* 0xfff00000ff157424 */ /* 0x000fe400078e00ff */
[----:B------:R-:W-:Y:S02]  /*46d0*/  IMAD.MOV.U32 R10, RZ, RZ, 0x0 ;  /* 0x00000000ff0a7424 */ /* 0x000fe400078e00ff */
[----:B------:R-:W-:-:S07]  /*46e0*/  IMAD.MOV.U32 R11, RZ, RZ, 0x7ff00000 ;  /* 0x7ff00000ff0b7424 */ /* 0x000fce00078e00ff */
.L_x_66:
        /* <DEDUP_REMOVED lines=23> */
[----:B------:R-:W-:-:S05]  /*4860*/  IMAD.MOV.U32 R20, RZ, RZ, R24 ;  /* 0x000000ffff147224 */ /* 0x000fca00078e0018 */
[----:B------:R-:W-:Y:S02]  /*4870*/  FSEL R21, R25, R28, P0 ;  /* 0x0000001c19157208 */ /* 0x000fe40000000000 */
[----:B------:R-:W-:Y:S01]  /*4880*/  SEL R20, R20, R27, P0 ;  /* 0x0000001b14147207 */ /* 0x000fe20000000000 */
[----:B-1----:R-:W-:Y:S01]  /*4890*/  DSETP.MIN.AND P2, P3, R22, R10, PT ;  /* 0x0000000a1600722a */ /* 0x002fe20003b40000 */
[----:B------:R-:W-:Y:S01]  /*48a0*/  ISETP.GE.AND P0, PT, R0, R7, PT ;  /* 0x000000070000720c */ /* 0x000fe20003f06270 */
[----:B------:R-:W-:-:S03]  /*48b0*/  IMAD.MOV.U32 R10, RZ, RZ, R22 ;  /* 0x000000ffff0a7224 */ /* 0x000fc600078e0016 */
[----:B------:R-:W-:Y:S02]  /*48c0*/  @P1 LOP3.LUT R21, R28, 0x80000, RZ, 0xfc, !PT ;  /* 0x000800001c151812 */ /* 0x000fe400078efcff */
[----:B------:R-:W-:Y:S02]  /*48d0*/  FSEL R11, R23, R30, P2 ;  /* 0x0000001e170b7208 */ /* 0x000fe40001000000 */
[----:B------:R-:W-:-:S05]  /*48e0*/  SEL R10, R10, R29, P2 ;  /* 0x0000001d0a0a7207 */ /* 0x000fca0001000000 */
[----:B------:R-:W-:Y:S01]  /*48f0*/  @P3 LOP3.LUT R11, R30, 0x80000, RZ, 0xfc, !PT ;  /* 0x000800001e0b3812 */ /* 0x000fe200078efcff */
[----:B------:R-:W-:Y:S06]  /*4900*/  @!P0 BRA `(.L_x_66) ;  /* 0xfffffffc00788947 */ /* 0x000fec000383ffff */
.L_x_64:
        /* <DEDUP_REMOVED lines=40> */
[----:B------:R-:W-:Y:S02]  /*4b90*/  IMAD.MOV.U32 R10, RZ, RZ, R20 ;  /* 0x000000ffff0a7224 */ /* 0x000fe400078e0014 */
[----:B------:R-:W-:-:S07]  /*4ba0*/  IMAD.MOV.U32 R11, RZ, RZ, R21 ;  /* 0x000000ffff0b7224 */ /* 0x000fce00078e0015 */
[----:B------:R-:W-:Y:S05]  /*4bb0*/  CALL.REL.NOINC `($__internal_0_$__cuda_sm20_div_rn_f64_full) ;  /* 0x0000000000ec7944 */ /* 0x000fea0003c00000 */
[----:B------:R-:W-:-:S07]  /*4bc0*/  IMAD.MOV.U32 R34, RZ, RZ, R0 ;  /* 0x000000ffff227224 */ /* 0x000fce00078e0000 */
.L_x_68:
[----:B------:R-:W-:Y:S05]  /*4bd0*/  BSYNC.RECONVERGENT B2 ;  /* 0x0000000000027941 */ /* 0x000fea0003800200 */
.L_x_67:
[----:B------:R-:W-:-:S10]  /*4be0*/  DMUL R34, R34, 100 ;  /* 0x4059000022227828 */ /* 0x000fd40000000000 */
[----:B------:R0:W1:Y:S02]  /*4bf0*/  F2F.F32.F64 R34, R34 ;  /* 0x0000002200227310 */ /* 0x0000640000301000 */
.L_x_65:
[----:B------:R-:W-:Y:S05]  /*4c00*/  BSYNC.RECONVERGENT B1 ;  /* 0x0000000000017941 */ /* 0x000fea0003800200 */
.L_x_63:
[----:B------:R-:W-:Y:S01]  /*4c10*/  DSETP.NAN.AND P2, PT, R16, R16, PT ;  /* 0x000000101000722a */ /* 0x000fe20003f48000 */
[----:B-1----:R-:W1:Y:S01]  /*4c20*/  F2F.F64.F32 R10, R34 ;  /* 0x00000022000a7310 */ /* 0x002e620000201800 */
[----:B------:R-:W2:Y:S04]  /*4c30*/  LDCU UR4, c[0x0][0x3a0] ;  /* 0x00007400ff0477ac */ /* 0x000ea80008000800 */
[CC--:B------:R-:W-:Y:S01]  /*4c40*/  FSETP.NAN.OR P0, PT, R34.reuse, R34.reuse, P2 ;  /* 0x000000222200720b */ /* 0x0c0fe20001708400 */
[----:B------:R-:W3:Y:S01]  /*4c50*/  LDCU.64 UR12, c[0x0][0x3c0] ;  /* 0x00007800ff0c77ac */ /* 0x000ee20008000a00 */
[----:B------:R-:W4:Y:S01]  /*4c60*/  LDCU.64 UR14, c[0x0][0x3c8] ;  /* 0x00007900ff0e77ac */ /* 0x000f220008000a00 */
[----:B------:R-:W5:Y:S10]  /*4c70*/  LDCU.64 UR16, c[0x0][0x3d0] ;  /* 0x00007a00ff1077ac */ /* 0x000f740008000a00 */
[----:B------:R-:W-:Y:S01]  /*4c80*/  @!P0 DADD R22, -R2, 1 ;  /* 0x3ff0000002168429 */ /* 0x000fe20000000100 */
[----:B------:R-:W-:Y:S01]  /*4c90*/  @P0 FSETP.NAN.AND P1, PT, R34, R34, PT ;  /* 0x000000222200020b */ /* 0x000fe20003f28000 */
[----:B-1----:R-:W-:Y:S01]  /*4ca0*/  @!P0 DMUL R20, R10, R2 ;  /* 0x000000020a148228 */ /* 0x002fe20000000000 */
[----:B------:R-:W-:-:S02]  /*4cb0*/  @P0 FSEL R25, R10, R8, P2 ;  /* 0x000000080a190208 */ /* 0x000fc40001000000 */
[-C--:B------:R-:W-:Y:S02]  /*4cc0*/  @P0 FSEL R11, R11, R9.reuse, P2 ;  /* 0x000000090b0b0208 */ /* 0x080fe40001000000 */
[----:B------:R-:W-:Y:S02]  /*4cd0*/  @P0 FSEL R0, R25, R8, !P1 ;  /* 0x0000000819000208 */ /* 0x000fe40004800000 */
[----:B------:R-:W-:Y:S01]  /*4ce0*/  @P0 FSEL R9, R11, R9, !P1 ;  /* 0x000000090b090208 */ /* 0x000fe20004800000 */
[----:B------:R-:W-:Y:S02]  /*4cf0*/  @!P0 DFMA R16, R22, R16, R20 ;  /* 0x000000101610822b */ /* 0x000fe40000000014 */
[----:B------:R-:W-:-:S04]  /*4d00*/  DSETP.NAN.AND P1, PT, R18, R18, PT ;  /* 0x000000121200722a */ /* 0x000fc80003f28000 */
[----:B------:R-:W-:Y:S02]  /*4d10*/  @P0 IMAD.MOV.U32 R16, RZ, RZ, R0 ;  /* 0x000000ffff100224 */ /* 0x000fe400078e0000 */
[----:B------:R-:W-:-:S04]  /*4d20*/  @P0 IMAD.MOV.U32 R17, RZ, RZ, R9 ;  /* 0x000000ffff110224 */ /* 0x000fc800078e0009 */
[----:B------:R-:W-:Y:S02]  /*4d30*/  F2F.F32.F64 R23, R16 ;  /* 0x0000001000177310 */ /* 0x000fe40000301000 */
[----:B------:R-:W-:-:S14]  /*4d40*/  DSETP.NAN.OR P0, PT, R16, R16, P1 ;  /* 0x000000101000722a */ /* 0x000fdc0000f08400 */
[----:B------:R-:W-:Y:S01]  /*4d50*/  @!P0 DMUL R8, R16, R4 ;  /* 0x0000000410088228 */ /* 0x000fe20000000000 */
[----:B------:R-:W-:Y:S01]  /*4d60*/  @P0 FSEL R21, R16, R14, P1 ;  /* 0x0000000e10150208 */ /* 0x000fe20000800000 */
[----:B------:R-:W-:Y:S02]  /*4d70*/  @!P0 DADD R10, -R4, 1 ;  /* 0x3ff00000040a8429 */ /* 0x000fe40000000100 */
[----:B------:R-:W-:-:S06]  /*4d80*/  @P0 DSETP.NAN.AND P2, PT, R16, R16, PT ;  /* 0x000000101000022a */ /* 0x000fcc0003f48000 */
[----:B------:R-:W-:Y:S01]  /*4d90*/  @!P0 DFMA R18, R10, R18, R8 ;  /* 0x000000120a12822b */ /* 0x000fe20000000008 */
[----:B------:R-:W-:Y:S01]  /*4da0*/  @P0 FSEL R9, R17, R15, P1 ;  /* 0x0000000f11090208 */ /* 0x000fe20000800000 */
[----:B------:R-:W-:-:S04]  /*4db0*/  IMAD.MOV.U32 R8, RZ, RZ, R12 ;  /* 0x000000ffff087224 */ /* 0x000fc800078e000c */
[----:B------:R-:W-:Y:S02]  /*4dc0*/  @P0 FSEL R18, R21, R14, !P2 ;  /* 0x0000000e15120208 */ /* 0x000fe40005000000 */
[----:B------:R-:W-:Y:S01]  /*4dd0*/  @P0 FSEL R19, R9, R15, !P2 ;  /* 0x0000000f09130208 */ /* 0x000fe20005000000 */
[----:B------:R-:W-:Y:S01]  /*4de0*/  IMAD.MOV.U32 R9, RZ, RZ, R13 ;  /* 0x000000ffff097224 */ /* 0x000fe200078e000d */
[----:B------:R-:W-:Y:S02]  /*4df0*/  DSETP.NAN.AND P2, PT, R16, R16, PT ;  /* 0x000000101000722a */ /* 0x000fe40003f48000 */
[----:B------:R-:W1:Y:S01]  /*4e00*/  F2F.F32.F64 R25, R18 ;  /* 0x0000001200197310 */ /* 0x000e620000301000 */
[C---:B--2---:R-:W-:Y:S01]  /*4e10*/  IMAD.WIDE R8, R7.reuse, UR4, R8 ;  /* 0x0000000407087c25 */ /* 0x044fe2000f8e0208 */
[----:B------:R-:W-:Y:S01]  /*4e20*/  DSETP.NAN.AND P3, PT, R18, R18, PT ;  /* 0x000000121200722a */ /* 0x000fe20003f68000 */
[----:B------:R-:W2:Y:S02]  /*4e30*/  LDCU UR4, c[0x0][0x3a4] ;  /* 0x00007480ff0477ac */ /* 0x000ea40008000800 */
[C---:B------:R-:W-:Y:S01]  /*4e40*/  IMAD.SHL.U32 R14, R8.reuse, 0x4, RZ ;  /* 0x00000004080e7824 */ /* 0x040fe200078e00ff */
[----:B------:R-:W-:Y:S01]  /*4e50*/  SHF.L.U64.HI R6, R8, 0x2, R9 ;  /* 0x0000000208067819 */ /* 0x000fe20000010209 */
[----:B------:R-:W-:-:S03]  /*4e60*/  VIADD R7, R7, 0x1 ;  /* 0x0000000107077836 */ /* 0x000fc60000000000 */
[C---:B---3--:R-:W-:Y:S02]  /*4e70*/  IADD3 R8, P0, PT, R14.reuse, UR12, RZ ;  /* 0x0000000c0e087c10 */ /* 0x048fe4000ff1e0ff */
[----:B----4-:R-:W-:Y:S02]  /*4e80*/  IADD3 R10, P1, PT, R14, UR14, RZ ;  /* 0x0000000e0e0a7c10 */ /* 0x010fe4000ff3e0ff */
[----:B------:R-:W-:Y:S01]  /*4e90*/  IADD3.X R9, PT, PT, R6, UR13, RZ, P0, !PT ;  /* 0x0000000d06097c10 */ /* 0x000fe200087fe4ff */
[----:B-1----:R-:W-:Y:S01]  /*4ea0*/  FADD R0, R25, R25 ;  /* 0x0000001919007221 */ /* 0x002fe20000000000 */
[----:B-----5:R-:W-:Y:S02]  /*4eb0*/  IADD3 R14, P0, PT, R14, UR16, RZ ;  /* 0x000000100e0e7c10 */ /* 0x020fe4000ff1e0ff */
[C---:B------:R-:W-:Y:S01]  /*4ec0*/  IADD3.X R11, PT, PT, R6.reuse, UR15, RZ, P1, !PT ;  /* 0x0000000f060b7c10 */ /* 0x040fe20008ffe4ff */
[----:B------:R-:W-:Y:S01]  /*4ed0*/  FFMA R0, R23, 3, -R0 ;  /* 0x4040000017007823 */ /* 0x000fe20000000800 */
[----:B------:R-:W-:Y:S01]  /*4ee0*/  IADD3.X R15, PT, PT, R6, UR17, RZ, P0, !PT ;  /* 0x00000011060f7c10 */ /* 0x000fe200087fe4ff */
[----:B------:R4:W-:Y:S01]  /*4ef0*/  STG.E desc[UR6][R8.64], R23 ;  /* 0x0000001708007986 */ /* 0x0009e2000c101906 */
[----:B--2---:R-:W-:-:S02]  /*4f00*/  ISETP.GE.AND P0, PT, R7, UR4, PT ;  /* 0x0000000407007c0c */ /* 0x004fc4000bf06270 */
[----:B------:R-:W-:Y:S01]  /*4f10*/  FSEL R0, R0, +QNAN , !P3 ;  /* 0x7fffffff00007808 */ /* 0x000fe20005800000 */
[----:B------:R4:W-:Y:S03]  /*4f20*/  STG.E desc[UR6][R10.64], R25 ;  /* 0x000000190a007986 */ /* 0x0009e6000c101906 */
[----:B------:R-:W-:-:S05]  /*4f30*/  FSEL R21, R0, +QNAN , !P2 ;  /* 0x7fffffff00157808 */ /* 0x000fca0005000000 */
[----:B------:R4:W-:Y:S02]  /*4f40*/  STG.E desc[UR6][R14.64], R21 ;  /* 0x000000150e007986 */ /* 0x0009e4000c101906 */
[----:B------:R-:W-:Y:S05]  /*4f50*/  @!P0 BRA `(.L_x_69) ;  /* 0xfffffff400a08947 */ /* 0x000fea000383ffff */
[----:B------:R-:W-:Y:S05]  /*4f60*/  EXIT ;  /* 0x000000000000794d */ /* 0x000fea0003800000 */
        .weak           $__internal_0_$__cuda_sm20_div_rn_f64_full
        .type           $__internal_0_$__cuda_sm20_div_rn_f64_full,@function
        .size           $__internal_0_$__cuda_sm20_div_rn_f64_full,(.L_x_131 - $__internal_0_$__cuda_sm20_div_rn_f64_full)
$__internal_0_$__cuda_sm20_div_rn_f64_full:
[C---:B------:R-:W-:Y:S01]  /*4f70*/  FSETP.GEU.AND P0, PT, |R11|.reuse, 1.469367938527859385e-39, PT ;  /* 0x001000000b00780b */ /* 0x040fe20003f0e200 */
[----:B------:R-:W-:Y:S01]  /*4f80*/  IMAD.MOV.U32 R22, RZ, RZ, R10 ;  /* 0x000000ffff167224 */ /* 0x000fe200078e000a */
[C---:B------:R-:W-:Y:S01]  /*4f90*/  LOP3.LUT R20, R11.reuse, 0x800fffff, RZ, 0xc0, !PT ;  /* 0x800fffff0b147812 */ /* 0x040fe200078ec0ff */
[----:B------:R-:W-:Y:S01]  /*4fa0*/  IMAD.MOV.U32 R23, RZ, RZ, R11 ;  /* 0x000000ffff177224 */ /* 0x000fe200078e000b */
[----:B------:R-:W-:Y:S01]  /*4fb0*/  LOP3.LUT R11, R11, 0x7ff00000, RZ, 0xc0, !PT ;  /* 0x7ff000000b0b7812 */ /* 0x000fe200078ec0ff */
[----:B------:R-:W-:Y:S01]  /*4fc0*/  IMAD.MOV.U32 R25, RZ, RZ, R0 ;  /* 0x000000ffff197224 */ /* 0x000fe200078e0000 */
[----:B------:R-:W-:Y:S01]  /*4fd0*/  LOP3.LUT R21, R20, 0x3ff00000, RZ, 0xfc, !PT ;  /* 0x3ff0000014157812 */ /* 0x000fe200078efcff */
[----:B------:R-:W-:Y:S01]  /*4fe0*/  IMAD.MOV.U32 R20, RZ, RZ, R10 ;  /* 0x000000ffff147224 */ /* 0x000fe200078e000a */
[----:B------:R-:W-:Y:S01]  /*4ff0*/  BSSY.RECONVERGENT B0, `(.L_x_70) ;  /* 0x0000058000007945 */ /* 0x000fe20003800200 */
[----:B------:R-:W-:Y:S01]  /*5000*/  IMAD.MOV.U32 R28, RZ, RZ, 0x1 ;  /* 0x00000001ff1c7424 */ /* 0x000fe200078e00ff */
[C---:B------:R-:W-:Y:S01]  /*5010*/  FSETP.GEU.AND P2, PT, |R25|.reuse, 1.469367938527859385e-39, PT ;  /* 0x001000001900780b */ /* 0x040fe20003f4e200 */
[----:B------:R-:W-:Y:S01]  /*5020*/  IMAD.MOV.U32 R26, RZ, RZ, 0x1ca00000 ;  /* 0x1ca00000ff1a7424 */ /* 0x000fe200078e00ff */
[----:B------:R-:W-:Y:S01]  /*5030*/  LOP3.LUT R10, R25, 0x7ff00000, RZ, 0xc0, !PT ;  /* 0x7ff00000190a7812 */ /* 0x000fe200078ec0ff */
[----:B------:R-:W-:-:S03]  /*5040*/  @!P0 DMUL R20, R22, 8.98846567431157953865e+307 ;  /* 0x7fe0000016148828 */ /* 0x000fc60000000000 */
[----:B------:R-:W-:-:S03]  /*5050*/  ISETP.GE.U32.AND P1, PT, R10, R11, PT ;  /* 0x0000000b0a00720c */ /* 0x000fc60003f26070 */
[----:B------:R-:W0:Y:S04]  /*5060*/  MUFU.RCP64H R29, R21 ;  /* 0x00000015001d7308 */ /* 0x000e280000001800 */
[----:B------:R-:W-:Y:S02]  /*5070*/  @!P2 LOP3.LUT R0, R23, 0x7ff00000, RZ, 0xc0, !PT ;  /* 0x7ff000001700a812 */ /* 0x000fe400078ec0ff */
[----:B------:R-:W-:Y:S02]  /*5080*/  @!P0 LOP3.LUT R11, R21, 0x7ff00000, RZ, 0xc0, !PT ;  /* 0x7ff00000150b8812 */ /* 0x000fe400078ec0ff */
[----:B------:R-:W-:-:S04]  /*5090*/  @!P2 ISETP.GE.U32.AND P3, PT, R10, R0, PT ;  /* 0x000000000a00a20c */ /* 0x000fc80003f66070 */
[C---:B------:R-:W-:Y:S02]  /*50a0*/  @!P2 SEL R0, R26.reuse, 0x63400000, !P3 ;  /* 0x634000001a00a807 */ /* 0x040fe40005800000 */
[----:B------:R-:W-:Y:S02]  /*50b0*/  SEL R26, R26, 0x63400000, !P1 ;  /* 0x634000001a1a7807 */ /* 0x000fe40004800000 */
[--C-:B------:R-:W-:Y:S01]  /*50c0*/  @!P2 LOP3.LUT R0, R0, 0x80000000, R25.reuse, 0xf8, !PT ;  /* 0x800000000000a812 */ /* 0x100fe200078ef819 */
[----:B0-----:R-:W-:Y:S01]  /*50d0*/  DFMA R34, R28, -R20, 1 ;  /* 0x3ff000001c22742b */ /* 0x001fe20000000814 */
[----:B------:R-:W-:Y:S01]  /*50e0*/  LOP3.LUT R27, R26, 0x800fffff, R25, 0xf8, !PT ;  /* 0x800fffff1a1b7812 */ /* 0x000fe200078ef819 */
[----:B------:R-:W-:-:S06]  /*50f0*/  IMAD.MOV.U32 R26, RZ, RZ, R24 ;  /* 0x000000ffff1a7224 */ /* 0x000fcc00078e0018 */
[----:B------:R-:W-:-:S08]  /*5100*/  DFMA R34, R34, R34, R34 ;  /* 0x000000222222722b */ /* 0x000fd00000000022 */
[----:B------:R-:W-:Y:S01]  /*5110*/  DFMA R28, R28, R34, R28 ;  /* 0x000000221c1c722b */ /* 0x000fe2000000001c */
[----:B------:R-:W-:Y:S01]  /*5120*/  @!P2 LOP3.LUT R35, R0, 0x100000, RZ, 0xfc, !PT ;  /* 0x001000000023a812 */ /* 0x000fe200078efcff */
[----:B------:R-:W-:Y:S02]  /*5130*/  @!P2 IMAD.MOV.U32 R34, RZ, RZ, RZ ;  /* 0x000000ffff22a224 */ /* 0x000fe400078e00ff */
[----:B------:R-:W-:-:S04]  /*5140*/  IMAD.MOV.U32 R0, RZ, RZ, R10 ;  /* 0x000000ffff007224 */ /* 0x000fc800078e000a */
[----:B------:R-:W-:Y:S02]  /*5150*/  DFMA R36, R28, -R20, 1 ;  /* 0x3ff000001c24742b */ /* 0x000fe40000000814 */
[----:B------:R-:W-:-:S06]  /*5160*/  @!P2 DFMA R26, R26, 2, -R34 ;  /* 0x400000001a1aa82b */ /* 0x000fcc0000000822 */
[----:B------:R-:W-:-:S04]  /*5170*/  DFMA R36, R28, R36, R28 ;  /* 0x000000241c24722b */ /* 0x000fc8000000001c */
[----:B------:R-:W-:-:S04]  /*5180*/  @!P2 LOP3.LUT R0, R27, 0x7ff00000, RZ, 0xc0, !PT ;  /* 0x7ff000001b00a812 */ /* 0x000fc800078ec0ff */
[----:B------:R-:W-:Y:S01]  /*5190*/  DMUL R34, R36, R26 ;  /* 0x0000001a24227228 */ /* 0x000fe20000000000 */
[----:B------:R-:W-:-:S05]  /*51a0*/  VIADD R30, R0, 0xffffffff ;  /* 0xffffffff001e7836 */ /* 0x000fca0000000000 */
[----:B------:R-:W-:Y:S01]  /*51b0*/  ISETP.GT.U32.AND P0, PT, R30, 0x7feffffe, PT ;  /* 0x7feffffe1e00780c */ /* 0x000fe20003f04070 */
[----:B------:R-:W-:Y:S01]  /*51c0*/  VIADD R30, R11, 0xffffffff ;  /* 0xffffffff0b1e7836 */ /* 0x000fe20000000000 */
[----:B------:R-:W-:-:S04]  /*51d0*/  DFMA R28, R34, -R20, R26 ;  /* 0x80000014221c722b */ /* 0x000fc8000000001a */
[----:B------:R-:W-:-:S04]  /*51e0*/  ISETP.GT.U32.OR P0, PT, R30, 0x7feffffe, P0 ;  /* 0x7feffffe1e00780c */ /* 0x000fc80000704470 */
[----:B------:R-:W-:-:S09]  /*51f0*/  DFMA R28, R36, R28, R34 ;  /* 0x0000001c241c722b */ /* 0x000fd20000000022 */
[----:B------:R-:W-:Y:S05]  /*5200*/  @P0 BRA `(.L_x_71) ;  /* 0x0000000000780947 */ /* 0x000fea0003800000 */
[----:B------:R-:W-:Y:S01]  /*5210*/  LOP3.LUT R0, R23, 0x7ff00000, RZ, 0xc0, !PT ;  /* 0x7ff0000017007812 */ /* 0x000fe200078ec0ff */
[----:B------:R-:W-:-:S03]  /*5220*/  IMAD.MOV.U32 R11, RZ, RZ, 0x1ca00000 ;  /* 0x1ca00000ff0b7424 */ /* 0x000fc600078e00ff */
[CC--:B------:R-:W-:Y:S02]  /*5230*/  VIADDMNMX R24, R10.reuse, -R0.reuse, 0xb9600000, !PT ;  /* 0xb96000000a187446 */ /* 0x0c0fe40007800900 */
[----:B------:R-:W-:Y:S02]  /*5240*/  ISETP.GE.U32.AND P0, PT, R10, R0, PT ;  /* 0x000000000a00720c */ /* 0x000fe40003f06070 */
[----:B------:R-:W-:Y:S02]  /*5250*/  VIMNMX R24, PT, PT, R24, 0x46a00000, PT ;  /* 0x46a0000018187848 */ /* 0x000fe40003fe0100 */
[----:B------:R-:W-:-:S05]  /*5260*/  SEL R11, R11, 0x63400000, !P0 ;  /* 0x634000000b0b7807 */ /* 0x000fca0004000000 */
[----:B------:R-:W-:Y:S02]  /*5270*/  IMAD.IADD R11, R24, 0x1, -R11 ;  /* 0x00000001180b7824 */ /* 0x000fe400078e0a0b */
[----:B------:R-:W-:Y:S02]  /*5280*/  IMAD.MOV.U32 R24, RZ, RZ, RZ ;  /* 0x000000ffff187224 */ /* 0x000fe400078e00ff */
[----:B------:R-:W-:-:S06]  /*5290*/  VIADD R25, R11, 0x7fe00000 ;  /* 0x7fe000000b197836 */ /* 0x000fcc0000000000 */
[----:B------:R-:W-:-:S10]  /*52a0*/  DMUL R34, R28, R24 ;  /* 0x000000181c227228 */ /* 0x000fd40000000000 */
[----:B------:R-:W-:-:S13]  /*52b0*/  FSETP.GTU.AND P0, PT, |R35|, 1.469367938527859385e-39, PT ;  /* 0x001000002300780b */ /* 0x000fda0003f0c200 */
[----:B------:R-:W-:Y:S05]  /*52c0*/  @P0 BRA `(.L_x_72) ;  /* 0x0000000000a80947 */ /* 0x000fea0003800000 */
[----:B------:R-:W-:Y:S01]  /*52d0*/  DFMA R20, R28, -R20, R26 ;  /* 0x800000141c14722b */ /* 0x000fe2000000001a */
[----:B------:R-:W-:-:S09]  /*52e0*/  IMAD.MOV.U32 R24, RZ, RZ, RZ ;  /* 0x000000ffff187224 */ /* 0x000fd200078e00ff */
[C---:B------:R-:W-:Y:S02]  /*52f0*/  FSETP.NEU.AND P0, PT, R21.reuse, RZ, PT ;  /* 0x000000ff1500720b */ /* 0x040fe40003f0d000 */
[----:B------:R-:W-:-:S04]  /*5300*/  LOP3.LUT R22, R21, 0x80000000, R23, 0x48, !PT ;  /* 0x8000000015167812 */ /* 0x000fc800078e4817 */
[----:B------:R-:W-:-:S07]  /*5310*/  LOP3.LUT R25, R22, R25, RZ, 0xfc, !PT ;  /* 0x0000001916197212 */ /* 0x000fce00078efcff */
[----:B------:R-:W-:Y:S05]  /*5320*/  @!P0 BRA `(.L_x_72) ;  /* 0x0000000000908947 */ /* 0x000fea0003800000 */
[----:B------:R-:W-:Y:S01]  /*5330*/  IMAD.MOV R21, RZ, RZ, -R11 ;  /* 0x000000ffff157224 */ /* 0x000fe200078e0a0b */
[----:B------:R-:W-:Y:S01]  /*5340*/  IADD3 R11, PT, PT, -R11, -0x43300000, RZ ;  /* 0xbcd000000b0b7810 */ /* 0x000fe20007ffe1ff */
[----:B------:R-:W-:-:S06]  /*5350*/  IMAD.MOV.U32 R20, RZ, RZ, RZ ;  /* 0x000000ffff147224 */ /* 0x000fcc00078e00ff */
[----:B------:R-:W-:Y:S02]  /*5360*/  DFMA R20, R34, -R20, R28 ;  /* 0x800000142214722b */ /* 0x000fe4000000001c */
[----:B------:R-:W-:-:S08]  /*5370*/  DMUL.RP R28, R28, R24 ;  /* 0x000000181c1c7228 */ /* 0x000fd00000008000 */
[----:B------:R-:W-:Y:S02]  /*5380*/  FSETP.NEU.AND P0, PT, |R21|, R11, PT ;  /* 0x0000000b1500720b */ /* 0x000fe40003f0d200 */
[----:B------:R-:W-:Y:S02]  /*5390*/  LOP3.LUT R22, R29, R22, RZ, 0x3c, !PT ;  /* 0x000000161d167212 */ /* 0x000fe400078e3cff */
[----:B------:R-:W-:Y:S02]  /*53a0*/  FSEL R0, R28, R34, !P0 ;  /* 0x000000221c007208 */ /* 0x000fe40004000000 */
[----:B------:R-:W-:-:S03]  /*53b0*/  FSEL R22, R22, R35, !P0 ;  /* 0x0000002316167208 */ /* 0x000fc60004000000 */
[----:B------:R-:W-:Y:S02]  /*53c0*/  IMAD.MOV.U32 R34, RZ, RZ, R0 ;  /* 0x000000ffff227224 */ /* 0x000fe400078e0000 */
[----:B------:R-:W-:Y:S01]  /*53d0*/  IMAD.MOV.U32 R35, RZ, RZ, R22 ;  /* 0x000000ffff237224 */ /* 0x000fe200078e0016 */
[----:B------:R-:W-:Y:S06]  /*53e0*/  BRA `(.L_x_72) ;  /* 0x0000000000607947 */ /* 0x000fec0003800000 */
.L_x_71:
[----:B------:R-:W-:-:S14]  /*53f0*/  DSETP.NAN.AND P0, PT, R24, R24, PT ;  /* 0x000000181800722a */ /* 0x000fdc0003f08000 */
[----:B------:R-:W-:Y:S05]  /*5400*/  @P0 BRA `(.L_x_73) ;  /* 0x00000000004c0947 */ /* 0x000fea0003800000 */
[----:B------:R-:W-:-:S14]  /*5410*/  DSETP.NAN.AND P0, PT, R22, R22, PT ;  /* 0x000000161600722a */ /* 0x000fdc0003f08000 */
[----:B------:R-:W-:Y:S05]  /*5420*/  @P0 BRA `(.L_x_74) ;  /* 0x0000000000340947 */ /* 0x000fea0003800000 */
[----:B------:R-:W-:Y:S01]  /*5430*/  ISETP.NE.AND P0, PT, R0, R11, PT ;  /* 0x0000000b0000720c */ /* 0x000fe20003f05270 */
[----:B------:R-:W-:Y:S02]  /*5440*/  IMAD.MOV.U32 R34, RZ, RZ, 0x0 ;  /* 0x00000000ff227424 */ /* 0x000fe400078e00ff */
[----:B------:R-:W-:-:S10]  /*5450*/  IMAD.MOV.U32 R35, RZ, RZ, -0x80000 ;  /* 0xfff80000ff237424 */ /* 0x000fd400078e00ff */
[----:B------:R-:W-:Y:S05]  /*5460*/  @!P0 BRA `(.L_x_72) ;  /* 0x0000000000408947 */ /* 0x000fea0003800000 */
[----:B------:R-:W-:Y:S02]  /*5470*/  ISETP.NE.AND P0, PT, R0, 0x7ff00000, PT ;  /* 0x7ff000000000780c */ /* 0x000fe40003f05270 */
[----:B------:R-:W-:Y:S02]  /*5480*/  LOP3.LUT R22, R25, 0x80000000, R23, 0x48, !PT ;  /* 0x8000000019167812 */ /* 0x000fe400078e4817 */
[----:B------:R-:W-:-:S13]  /*5490*/  ISETP.EQ.OR P0, PT, R11, RZ, !P0 ;  /* 0x000000ff0b00720c */ /* 0x000fda0004702670 */
[----:B------:R-:W-:Y:S01]  /*54a0*/  @P0 LOP3.LUT R0, R22, 0x7ff00000, RZ, 0xfc, !PT ;  /* 0x7ff0000016000812 */ /* 0x000fe200078efcff */
[----:B------:R-:W-:Y:S02]  /*54b0*/  @!P0 IMAD.MOV.U32 R34, RZ, RZ, RZ ;  /* 0x000000ffff228224 */ /* 0x000fe400078e00ff */
[----:B------:R-:W-:Y:S02]  /*54c0*/  @!P0 IMAD.MOV.U32 R35, RZ, RZ, R22 ;  /* 0x000000ffff238224 */ /* 0x000fe400078e0016 */
[----:B------:R-:W-:Y:S02]  /*54d0*/  @P0 IMAD.MOV.U32 R34, RZ, RZ, RZ ;  /* 0x000000ffff220224 */ /* 0x000fe400078e00ff */
[----:B------:R-:W-:Y:S01]  /*54e0*/  @P0 IMAD.MOV.U32 R35, RZ, RZ, R0 ;  /* 0x000000ffff230224 */ /* 0x000fe200078e0000 */
[----:B------:R-:W-:Y:S06]  /*54f0*/  BRA `(.L_x_72) ;  /* 0x00000000001c7947 */ /* 0x000fec0003800000 */
.L_x_74:
[----:B------:R-:W-:Y:S01]  /*5500*/  LOP3.LUT R0, R23, 0x80000, RZ, 0xfc, !PT ;  /* 0x0008000017007812 */ /* 0x000fe200078efcff */
[----:B------:R-:W-:-:S04]  /*5510*/  IMAD.MOV.U32 R34, RZ, RZ, R22 ;  /* 0x000000ffff227224 */ /* 0x000fc800078e0016 */
[----:B------:R-:W-:Y:S01]  /*5520*/  IMAD.MOV.U32 R35, RZ, RZ, R0 ;  /* 0x000000ffff237224 */ /* 0x000fe200078e0000 */
[----:B------:R-:W-:Y:S06]  /*5530*/  BRA `(.L_x_72) ;  /* 0x00000000000c7947 */ /* 0x000fec0003800000 */
.L_x_73:
[----:B------:R-:W-:Y:S01]  /*5540*/  LOP3.LUT R0, R25, 0x80000, RZ, 0xfc, !PT ;  /* 0x0008000019007812 */ /* 0x000fe200078efcff */
[----:B------:R-:W-:-:S04]  /*5550*/  IMAD.MOV.U32 R34, RZ, RZ, R24 ;  /* 0x000000ffff227224 */ /* 0x000fc800078e0018 */
[----:B------:R-:W-:-:S07]  /*5560*/  IMAD.MOV.U32 R35, RZ, RZ, R0 ;  /* 0x000000ffff237224 */ /* 0x000fce00078e0000 */
.L_x_72:
[----:B------:R-:W-:Y:S05]  /*5570*/  BSYNC.RECONVERGENT B0 ;  /* 0x0000000000007941 */ /* 0x000fea0003800200 */
.L_x_70:
[----:B------:R-:W-:Y:S02]  /*5580*/  IMAD.MOV.U32 R10, RZ, RZ, R6 ;  /* 0x000000ffff0a7224 */ /* 0x000fe400078e0006 */
[----:B------:R-:W-:Y:S02]  /*5590*/  IMAD.MOV.U32 R11, RZ, RZ, 0x0 ;  /* 0x00000000ff0b7424 */ /* 0x000fe400078e00ff */
[----:B------:R-:W-:Y:S02]  /*55a0*/  IMAD.MOV.U32 R0, RZ, RZ, R34 ;  /* 0x000000ffff007224 */ /* 0x000fe400078e0022 */
[----:B------:R-:W-:Y:S05]  /*55b0*/  RET.REL.NODEC R10 `(kdj_many_series_one_param_f32) ;  /* 0xffffffa80a907950 */ /* 0x000fea0003c3ffff */
.L_x_75:
[----:B------:R-:W-:-:S00]  /*55c0*/  BRA `(.L_x_75) ;  /* 0xfffffffc00fc7947 */ /* 0x000fc0000383ffff */
[----:B------:R-:W-:-:S00]  /*55d0*/  NOP ;  /* 0x0000000000007918 */ /* 0x000fc00000000000 */
        /* <DEDUP_REMOVED lines=10> */
.L_x_131:


//--------------------- .text.kdj_batch_f32       --------------------------
	.section	.text.kdj_batch_f32,"ax",@progbits
	.align	128
        .global         kdj_batch_f32
        .type           kdj_batch_f32,@function
        .size           kdj_batch_f32,(.L_x_132 - kdj_batch_f32)
        .other          kdj_batch_f32,@"STO_CUDA_ENTRY STV_DEFAULT"
kdj_batch_f32:
.text.kdj_batch_f32:
[----:B------:R-:W-:Y:S01]  /*0000*/  LDC R1, c[0x0][0x37c] ;  /* 0x0000df00ff017b82 */ /* 0x000fe20000000800 */
[----:B------:R-:W0:Y:S01]  /*0010*/  S2R R19, SR_CTAID.X ;  /* 0x0000000000137919 */ /* 0x000e220000002500 */
[----:B------:R-:W0:Y:S02]  /*0020*/  LDCU UR4, c[0x0][0x3f4] ;  /* 0x00007e80ff0477ac */ /* 0x000e240008000800 */
[----:B0-----:R-:W-:-:S13]  /*0030*/  ISETP.GE.AND P0, PT, R19, UR4, PT ;  /* 0x0000000413007c0c */ /* 0x001fda000bf06270 */
[----:B------:R-:W-:Y:S05]  /*0040*/  @P0 EXIT ;  /* 0x000000000000094d */ /* 0x000fea0003800000 */
[----:B------:R-:W0:Y:S01]  /*0050*/  S2R R5, SR_TID.X ;  /* 0x0000000000057919 */ /* 0x000e220000002100 */
[----:B------:R-:W1:Y:S01]  /*0060*/  LDCU UR4, c[0x0][0x3e8] ;  /* 0x00007d00ff0477ac */ /* 0x000e620008000800 */
[----:B------:R-:W-:Y:S01]  /*0070*/  BSSY.RECONVERGENT B0, `(.L_x_76) ;  /* 0x0000015000007945 */ /* 0x000fe20003800200 */
[----:B------:R-:W2:Y:S01]  /*0080*/  LDCU.64 UR12, c[0x0][0x358] ;  /* 0x00006b00ff0c77ac */ /* 0x000ea20008000a00 */
[----:B-1----:R-:W-:Y:S01]  /*0090*/  IMAD R4, R19, UR4, RZ ;  /* 0x0000000413047c24 */ /* 0x002fe2000f8e02ff */
[C---:B0-----:R-:W-:Y:S02]  /*00a0*/  ISETP.GE.AND P0, PT, R5.reuse, UR4, PT ;  /* 0x0000000405007c0c */ /* 0x041fe4000bf06270 */
[----:B------:R-:W-:-:S11]  /*00b0*/  ISETP.NE.AND P1, PT, R5, RZ, PT ;  /* 0x000000ff0500720c */ /* 0x000fd60003f25270 */
[----:B--2---:R-:W-:Y:S05]  /*00c0*/  @P0 BRA `(.L_x_77) ;  /* 0x00000000003c0947 */ /* 0x004fea0003800000 */
[----:B------:R-:W0:Y:S08]  /*00d0*/  LDC R0, c[0x0][0x360] ;  /* 0x0000d800ff007b82 */ /* 0x000e300000000800 */
[----:B------:R-:W1:Y:S08]  /*00e0*/  LDC.64 R10, c[0x0][0x3f8] ;  /* 0x0000fe00ff0a7b82 */ /* 0x000e700000000a00 */
[----:B------:R-:W2:Y:S08]  /*00f0*/  LDC.64 R12, c[0x0][0x400] ;  /* 0x00010000ff0c7b82 */ /* 0x000eb00000000a00 */
[----:B------:R-:W3:Y:S02]  /*0100*/  LDC.64 R14, c[0x0][0x408] ;  /* 0x00010200ff0e7b82 */ /* 0x000ee40000000a00 */
.L_x_78:
[----:B------:R-:W-:Y:S02]  /*0110*/  IMAD.IADD R9, R4, 0x1, R5 ;  /* 0x0000000104097824 */ /* 0x000fe400078e0205 */
[----:B------:R-:W-:Y:S02]  /*0120*/  IMAD.MOV.U32 R17, RZ, RZ, 0x7fffffff ;  /* 0x7fffffffff117424 */ /* 0x000fe400078e00ff */
[----:B-1----:R-:W-:-:S04]  /*0130*/  IMAD.WIDE R2, R9, 0x4, R10 ;  /* 0x0000000409027825 */ /* 0x002fc800078e020a */
[C---:B--2---:R-:W-:Y:S01]  /*0140*/  IMAD.WIDE R6, R9.reuse, 0x4, R12 ;  /* 0x0000000409067825 */ /* 0x044fe200078e020c */
[----:B------:R4:W-:Y:S03]  /*0150*/  STG.E desc[UR12][R2.64], R17 ;  /* 0x0000001102007986 */ /* 0x0009e6000c10190c */
[----:B---3--:R-:W-:Y:S01]  /*0160*/  IMAD.WIDE R8, R9, 0x4, R14 ;  /* 0x0000000409087825 */ /* 0x008fe200078e020e */
[----:B------:R4:W-:Y:S03]  /*0170*/  STG.E desc[UR12][R6.64], R17 ;  /* 0x0000001106007986 */ /* 0x0009e6000c10190c */
[----:B0-----:R-:W-:Y:S01]  /*0180*/  IMAD.IADD R5, R0, 0x1, R5 ;  /* 0x0000000100057824 */ /* 0x001fe200078e0205 */
[----:B------:R4:W-:Y:S04]  /*0190*/  STG.E desc[UR12][R8.64], R17 ;  /* 0x0000001108007986 */ /* 0x0009e8000c10190c */
[----:B------:R-:W-:-:S13]  /*01a0*/  ISETP.GE.AND P0, PT, R5, UR4, PT ;  /* 0x0000000405007c0c */ /* 0x000fda000bf06270 */
[----:B----4-:R-:W-:Y:S05]  /*01b0*/  @!P0 BRA `(.L_x_78) ;  /* 0xfffffffc00d48947 */ /* 0x010fea000383ffff */
.L_x_77:
[----:B------:R-:W-:Y:S05]  /*01c0*/  BSYNC.RECONVERGENT B0 ;  /* 0x0000000000007941 */ /* 0x000fea0003800200 */
.L_x_76:
[----:B------:R-:W-:Y:S06]  /*01d0*/  BAR.SYNC.DEFER_BLOCKING 0x0 ;  /* 0x0000000000007b1d */ /* 0x000fec0000010000 */
[----:B------:R-:W-:Y:S05]  /*01e0*/  @P1 EXIT ;  /* 0x000000000000194d */ /* 0x000fea0003800000 */
[----:B------:R-:W0:Y:S02]  /*01f0*/  LDC R12, c[0x0][0x3ec] ;  /* 0x0000fb00ff0c7b82 */ /* 0x000e240000000800 */
[----:B0-----:R-:W-:-:S04]  /*0200*/  ISETP.GE.AND P0, PT, R12, UR4, PT ;  /* 0x000000040c007c0c */ /* 0x001fc8000bf06270 */
[----:B------:R-:W-:-:S13]  /*0210*/  ISETP.LT.OR P0, PT, R12, RZ, P0 ;  /* 0x000000ff0c00720c */ /* 0x000fda0000701670 */
[----:B------:R-:W-:Y:S05]  /*0220*/  @P0 EXIT ;  /* 0x000000000000094d */ /* 0x000fea0003800000 */
[----:B------:R-:W0:Y:S01]  /*0230*/  LDC.64 R2, c[0x0][0x3c0] ;  /* 0x0000f000ff027b82 */ /* 0x000e220000000a00 */
[----:B------:R-:W1:Y:S07]  /*0240*/  LDCU UR5, c[0x0][0x3f0] ;  /* 0x00007e00ff0577ac */ /* 0x000e6e0008000800 */
[----:B------:R-:W2:Y:S08]  /*0250*/  LDC.64 R8, c[0x0][0x3c8] ;  /* 0x0000f200ff087b82 */ /* 0x000eb00000000a00 */
[----:B------:R-:W3:Y:S01]  /*0260*/  LDC.64 R10, c[0x0][0x3d0] ;  /* 0x0000f400ff0a7b82 */ /* 0x000ee20000000a00 */
[----:B0-----:R-:W-:-:S05]  /*0270*/  IMAD.WIDE.U32 R2, R19, 0x4, R2 ;  /* 0x0000000413027825 */ /* 0x001fca00078e0002 */
[----:B------:R-:W4:Y:S01]  /*0280*/  LDG.E.CONSTANT R5, desc[UR12][R2.64] ;  /* 0x0000000c02057981 */ /* 0x000f22000c1e9900 */
[----:B--2---:R-:W-:-:S05]  /*0290*/  IMAD.WIDE.U32 R8, R19, 0x4, R8 ;  /* 0x0000000413087825 */ /* 0x004fca00078e0008 */
[----:B------:R-:W4:Y:S01]  /*02a0*/  LDG.E.CONSTANT R6, desc[UR12][R8.64] ;  /* 0x0000000c08067981 */ /* 0x000f22000c1e9900 */
[----:B---3--:R-:W-:-:S05]  /*02b0*/  IMAD.WIDE.U32 R10, R19, 0x4, R10 ;  /* 0x00000004130a7825 */ /* 0x008fca00078e000a */
[----:B------:R-:W4:Y:S02]  /*02c0*/  LDG.E.CONSTANT R7, desc[UR12][R10.64] ;  /* 0x0000000c0a077981 */ /* 0x000f24000c1e9900 */
[----:B----4-:R-:W-:-:S04]  /*02d0*/  VIMNMX3 R0, R5, R6, R7, PT ;  /* 0x000000060500720f */ /* 0x010fc80003800107 */
[----:B-1----:R-:W-:-:S04]  /*02e0*/  VIMNMX R0, PT, PT, R0, UR5, PT ;  /* 0x0000000500007c48 */ /* 0x002fc8000bfe0100 */
[----:B------:R-:W-:-:S13]  /*02f0*/  ISETP.GE.AND P0, PT, R0, 0x1, PT ;  /* 0x000000010000780c */ /* 0x000fda0003f06270 */
[----:B------:R-:W-:Y:S05]  /*0300*/  @!P0 EXIT ;  /* 0x000000000000894d */ /* 0x000fea0003800000 */
[----:B------:R-:W-:-:S05]  /*0310*/  IMAD.IADD R17, R5, 0x1, R12 ;  /* 0x0000000105117824 */ /* 0x000fca00078e020c */
[----:B------:R-:W-:-:S13]  /*0320*/  ISETP.GT.AND P0, PT, R17, UR4, PT ;  /* 0x0000000411007c0c */ /* 0x000fda000bf04270 */
[----:B------:R-:W-:Y:S05]  /*0330*/  @P0 EXIT ;  /* 0x000000000000094d */ /* 0x000fea0003800000 */
[----:B------:R-:W0:Y:S08]  /*0340*/  LDC.64 R2, c[0x0][0x3d8] ;  /* 0x0000f600ff027b82 */ /* 0x000e300000000a00 */
[----:B------:R-:W1:Y:S01]  /*0350*/  LDC.64 R10, c[0x0][0x3e0] ;  /* 0x0000f800ff0a7b82 */ /* 0x000e620000000a00 */
[----:B0-----:R-:W-:-:S06]  /*0360*/  IMAD.WIDE.U32 R2, R19, 0x4, R2 ;  /* 0x0000000413027825 */ /* 0x001fcc00078e0002 */
[----:B------:R-:W2:Y:S01]  /*0370*/  LDG.E.CONSTANT R2, desc[UR12][R2.64] ;  /* 0x0000000c02027981 */ /* 0x000ea2000c1e9900 */
[----:B-1----:R-:W-:-:S06]  /*0380*/  IMAD.WIDE.U32 R10, R19, 0x4, R10 ;  /* 0x00000004130a7825 */ /* 0x002fcc00078e000a */
[----:B------:R-:W2:Y:S01]  /*0390*/  LDG.E.CONSTANT R11, desc[UR12][R10.64] ;  /* 0x0000000c0a0b7981 */ /* 0x000ea2000c1e9900 */
[----:B------:R-:W-:-:S04]  /*03a0*/  VIADD R16, R17, 0xffffffff ;  /* 0xffffffff11107836 */ /* 0x000fc80000000000 */
[----:B------:R-:W-:-:S04]  /*03b0*/  IMAD.IADD R14, R6, 0x1, R16 ;  /* 0x00000001060e7824 */ /* 0x000fc800078e0210 */
[----:B------:R-:W-:-:S04]  /*03c0*/  VIADD R9, R14, 0xffffffff ;  /* 0xffffffff0e097836 */ /* 0x000fc80000000000 */
[----:B------:R-:W-:Y:S01]  /*03d0*/  IMAD.IADD R15, R7, 0x1, R9 ;  /* 0x00000001070f7824 */ /* 0x000fe200078e0209 */
[----:B--2---:R-:W-:-:S13]  /*03e0*/  LOP3.LUT P0, RZ, R2, R11, RZ, 0xfc, !PT ;  /* 0x0000000b02ff7212 */ /* 0x004fda000780fcff */
[----:B------:R-:W-:Y:S05]  /*03f0*/  @P0 BRA `(.L_x_79) ;  /* 0x0000001c003c0947 */ /* 0x000fea0003800000 */
[----:B------:R-:W-:-:S13]  /*0400*/  ISETP.GT.AND P0, PT, R14, UR4, PT ;  /* 0x000000040e007c0c */ /* 0x000fda000bf04270 */
[----:B------:R-:W-:Y:S05]  /*0410*/  @P0 EXIT ;  /* 0x000000000000094d */ /* 0x000fea0003800000 */
[----:B------:R-:W0:Y:S01]  /*0420*/  LDCU.128 UR8, c[0x0][0x380] ;  /* 0x00007000ff0877ac */ /* 0x000e220008000c00 */
[----:B------:R-:W-:Y:S01]  /*0430*/  VIADD R2, R15, 0xffffffff ;  /* 0xffffffff0f027836 */ /* 0x000fe20000000000 */
[----:B------:R-:W-:Y:S01]  /*0440*/  LOP3.LUT R3, R7, 0xf, RZ, 0xc0, !PT ;  /* 0x0000000f07037812 */ /* 0x000fe200078ec0ff */
[----:B------:R-:W-:Y:S01]  /*0450*/  IMAD.IADD R28, R5, 0x1, R6 ;  /* 0x00000001051c7824 */ /* 0x000fe200078e0206 */
[----:B------:R-:W-:Y:S02]  /*0460*/  LOP3.LUT R15, R7, 0x7, RZ, 0xc0, !PT ;  /* 0x00000007070f7812 */ /* 0x000fe400078ec0ff */
[----:B------:R-:W-:Y:S01]  /*0470*/  IADD3 R14, PT, PT, R4, 0x1, -R7 ;  /* 0x00000001040e7810 */ /* 0x000fe20007ffe807 */
[----:B------:R-:W-:Y:S01]  /*0480*/  VIADD R29, R3, 0xffffffff ;  /* 0xffffffff031d7836 */ /* 0x000fe20000000000 */
[----:B------:R-:W-:Y:S01]  /*0490*/  LOP3.LUT R16, R7, 0x7ffffff0, RZ, 0xc0, !PT ;  /* 0x7ffffff007107812 */ /* 0x000fe200078ec0ff */
[----:B------:R-:W-:Y:S01]  /*04a0*/  VIADD R30, R15, 0xffffffff ;  /* 0xffffffff0f1e7836 */ /* 0x000fe20000000000 */
[----:B------:R-:W-:Y:S01]  /*04b0*/  LOP3.LUT R17, R7, 0x3, RZ, 0xc0, !PT ;  /* 0x0000000307117812 */ /* 0x000fe200078ec0ff */
[----:B0-----:R-:W-:-:S02]  /*04c0*/  UIADD3 UR7, UP0, UPT, UR8, 0x4, URZ ;  /* 0x0000000408077890 */ /* 0x001fc4000ff1e0ff */
[----:B------:R-:W-:Y:S02]  /*04d0*/  UIADD3 UR5, UP1, UPT, UR10, 0x4, URZ ;  /* 0x000000040a057890 */ /* 0x000fe4000ff3e0ff */
[----:B------:R-:W-:Y:S02]  /*04e0*/  UIADD3.X UR8, UPT, UPT, URZ, UR9, URZ, UP0, !UPT ;  /* 0x00000009ff087290 */ /* 0x000fe400087fe4ff */
[----:B------:R-:W-:-:S12]  /*04f0*/  UIADD3.X UR6, UPT, UPT, URZ, UR11, URZ, UP1, !UPT ;  /* 0x0000000bff067290 */ /* 0x000fd80008ffe4ff */
.L_x_94:
[C---:B--2---:R-:W-:Y:S01]  /*0500*/  IADD3 R32, PT, PT, R9.reuse, 0x1, -R6 ;  /* 0x0000000109207810 */ /* 0x044fe20007ffe806 */
[----:B------:R-:W-:Y:S01]  /*0510*/  IMAD.IADD R33, R9, 0x1, -R28 ;  /* 0x0000000109217824 */ /* 0x000fe200078e0a1c */
[----:B------:R-:W-:Y:S01]  /*0520*/  CS2R R26, SRZ ;  /* 0x00000000001a7805 */ /* 0x000fe2000001ff00 */
[----:B------:R-:W-:Y:S01]  /*0530*/  IMAD.MOV.U32 R31, RZ, RZ, RZ ;  /* 0x000000ffff1f7224 */ /* 0x000fe200078e00ff */
[----:B01-3--:R-:W-:-:S06]  /*0540*/  UMOV UR4, URZ ;  /* 0x000000ff00047c82 */ /* 0x00bfcc0008000000 */
.L_x_83:
[----:B------:R-:W-:Y:S02]  /*0550*/  VIADD R0, R32, UR4 ;  /* 0x0000000420007c36 */ /* 0x000fe40008000000 */
[----:B------:R-:W-:Y:S02]  /*0560*/  VIADD R22, R33, UR4 ;  /* 0x0000000421167c36 */ /* 0x000fe40008000000 */
[----:B------:R-:W-:Y:S02]  /*0570*/  IMAD.MOV.U32 R20, RZ, RZ, 0x0 ;  /* 0x00000000ff147424 */ /* 0x000fe400078e00ff */
[----:B------:R-:W-:Y:S02]  /*0580*/  IMAD.MOV.U32 R21, RZ, RZ, -0x100000 ;  /* 0xfff00000ff157424 */ /* 0x000fe400078e00ff */
[----:B------:R-:W-:Y:S02]  /*0590*/  IMAD.MOV.U32 R12, RZ, RZ, 0x0 ;  /* 0x00000000ff0c7424 */ /* 0x000fe400078e00ff */
[----:B------:R-:W-:-:S02]  /*05a0*/  IMAD.MOV.U32 R13, RZ, RZ, 0x7ff00000 ;  /* 0x7ff00000ff0d7424 */ /* 0x000fc400078e00ff */
[----:B0-----:R-:W-:-:S07]  /*05b0*/  IMAD.IADD R23, R0, 0x1, -R5 ;  /* 0x0000000100177824 */ /* 0x001fce00078e0a05 */
.L_x_81:
[----:B------:R-:W-:Y:S02]  /*05c0*/  IMAD.U32 R18, RZ, RZ, UR5 ;  /* 0x00000005ff127e24 */ /* 0x000fe4000f8e00ff */
[----:B------:R-:W-:Y:S02]  /*05d0*/  IMAD.U32 R19, RZ, RZ, UR6 ;  /* 0x00000006ff137e24 */ /* 0x000fe4000f8e00ff */
[----:B------:R-:W-:Y:S02]  /*05e0*/  IMAD.U32 R10, RZ, RZ, UR7 ;  /* 0x00000007ff0a7e24 */ /* 0x000fe4000f8e00ff */
[----:B------:R-:W-:Y:S02]  /*05f0*/  IMAD.U32 R11, RZ, RZ, UR8 ;  /* 0x00000008ff0b7e24 */ /* 0x000fe4000f8e00ff */
[----:B------:R-:W-:-:S04]  /*0600*/  IMAD.WIDE R18, R23, 0x4, R18 ;  /* 0x0000000417127825 */ /* 0x000fc800078e0212 */
[----:B------:R-:W-:Y:S02]  /*0610*/  IMAD.WIDE R10, R23, 0x4, R10 ;  /* 0x00000004170a7825 */ /* 0x000fe400078e020a */
        /* <DEDUP_REMOVED lines=15> */
[----:B------:R-:W-:Y:S02]  /*0710*/  IMAD.MOV.U32 R12, RZ, RZ, R18 ;  /* 0x000000ffff0c7224 */ /* 0x000fe400078e0012 */
[----:B------:R-:W-:Y:S01]  /*0720*/  VIADD R22, R22, 0x1 ;  /* 0x0000000116167836 */ /* 0x000fe20000000000 */
[----:B------:R-:W-:Y:S01]  /*0730*/  ISETP.GE.AND P0, PT, R13, R0, PT ;  /* 0x000000000d00720c */ /* 0x000fe20003f06270 */
[----:B-1----:R-:W-:Y:S01]  /*0740*/  DSETP.MAX.AND P1, P2, R10, R20, PT ;  /* 0x000000140a00722a */ /* 0x002fe20003a2f000 */
[----:B------:R-:W-:Y:S01]  /*0750*/  FSEL R13, R19, R34, P3 ;  /* 0x00000022130d7208 */ /* 0x000fe20001800000 */
[----:B------:R-:W-:Y:S01]  /*0760*/  IMAD.MOV.U32 R20, RZ, RZ, R10 ;  /* 0x000000ffff147224 */ /* 0x000fe200078e000a */
[----:B------:R-:W-:-:S03]  /*0770*/  SEL R12, R12, R35, P3 ;  /* 0x000000230c0c7207 */ /* 0x000fc60001800000 */
[----:B------:R-:W-:Y:S02]  /*0780*/  FSEL R21, R11, R24, P1 ;  /* 0x000000180b157208 */ /* 0x000fe40000800000 */
[----:B------:R-:W-:Y:S02]  /*0790*/  SEL R20, R20, R25, P1 ;  /* 0x0000001914147207 */ /* 0x000fe40000800000 */
[----:B------:R-:W-:-:S04]  /*07a0*/  @P4 LOP3.LUT R13, R34, 0x80000, RZ, 0xfc, !PT ;  /* 0x00080000220d4812 */ /* 0x000fc800078efcff */
[----:B------:R-:W-:Y:S01]  /*07b0*/  @P2 LOP3.LUT R21, R24, 0x80000, RZ, 0xfc, !PT ;  /* 0x0008000018152812 */ /* 0x000fe200078efcff */
[----:B------:R-:W-:Y:S06]  /*07c0*/  @!P0 BRA `(.L_x_81) ;  /* 0xfffffffc007c8947 */ /* 0x000fec000383ffff */
[----:B------:R-:W0:Y:S02]  /*07d0*/  LDC.64 R10, c[0x0][0x390] ;  /* 0x0000e400ff0a7b82 */ /* 0x000e240000000a00 */
[----:B0-----:R-:W-:-:S05]  /*07e0*/  IMAD.WIDE R10, R0, 0x4, R10 ;  /* 0x00000004000a7825 */ /* 0x001fca00078e020a */
        /* <DEDUP_REMOVED lines=13> */
[----:B------:R-:W-:-:S07]  /*08c0*/  IMAD.MOV.U32 R10, RZ, RZ, 0x1 ;  /* 0x00000001ff0a7424 */ /* 0x000fce00078e00ff */
[----:B------:R-:W1:Y:S01]  /*08d0*/  F2F.F64.F32 R18, R24 ;  /* 0x0000001800127310 */ /* 0x000e620000201800 */
[----:B0-----:R-:W-:Y:S02]  /*08e0*/  DFMA R22, -R20, R10, 1 ;  /* 0x3ff000001416742b */ /* 0x001fe4000000010a */
[----:B-1----:R-:W-:-:S06]  /*08f0*/  DADD R18, -R12, R18 ;  /* 0x000000000c127229 */ /* 0x002fcc0000000112 */
[----:B------:R-:W-:-:S08]  /*0900*/  DFMA R22, R22, R22, R22 ;  /* 0x000000161616722b */ /* 0x000fd00000000016 */
[----:B------:R-:W-:Y:S01]  /*0910*/  DFMA R22, R10, R22, R10 ;  /* 0x000000160a16722b */ /* 0x000fe2000000000a */
[----:B------:R-:W-:-:S07]  /*0920*/  FSETP.GEU.AND P1, PT, |R19|, 6.5827683646048100446e-37, PT ;  /* 0x036000001300780b */ /* 0x000fce0003f2e200 */
        /* <DEDUP_REMOVED lines=8> */
[----:B------:R-:W-:-:S07]  /*09b0*/  MOV R0, 0x9d0 ;  /* 0x000009d000007802 */ /* 0x000fce0000000f00 */
[----:B------:R-:W-:Y:S05]  /*09c0*/  CALL.REL.NOINC `($__internal_1_$__cuda_sm20_div_rn_f64_full) ;  /* 0x0000003c00b07944 */ /* 0x000fea0003c00000 */
.L_x_82:
[----:B------:R-:W-:-:S06]  /*09d0*/  DMUL R36, R36, 100 ;  /* 0x4059000024247828 */ /* 0x000fcc0000000000 */
[----:B------:R0:W1:Y:S05]  /*09e0*/  F2F.F32.F64 R8, R36 ;  /* 0x0000002400087310 */ /* 0x00006a0000301000 */
.L_x_80:
[----:B-1----:R-:W1:Y:S01]  /*09f0*/  F2F.F64.F32 R10, R8 ;  /* 0x00000008000a7310 */ /* 0x002e620000201800 */
[----:B------:R-:W-:Y:S01]  /*0a00*/  UIADD3 UR4, UPT, UPT, UR4, 0x1, URZ ;  /* 0x0000000104047890 */ /* 0x000fe2000fffe0ff */
[----:B------:R-:W-:Y:S01]  /*0a10*/  FSETP.NAN.AND P0, PT, R8, R8, PT ;  /* 0x000000080800720b */ /* 0x000fe20003f08000 */
[----:B------:R-:W-:-:S04]  /*0a20*/  VIADD R0, R31, 0x1 ;  /* 0x000000011f007836 */ /* 0x000fc80000000000 */
[----:B------:R-:W-:Y:S01]  /*0a30*/  ISETP.NE.AND P1, PT, R6, UR4, PT ;  /* 0x0000000406007c0c */ /* 0x000fe2000bf25270 */
[----:B-1----:R-:W-:-:S07]  /*0a40*/  DADD R10, R10, R26 ;  /* 0x000000000a0a7229 */ /* 0x002fce000000001a */
[----:B------:R-:W-:-:S04]  /*0a50*/  @P0 IMAD.MOV R0, RZ, RZ, R31 ;  /* 0x000000ffff000224 */ /* 0x000fc800078e021f */
[----:B------:R-:W-:Y:S01]  /*0a60*/  IMAD.MOV.U32 R31, RZ, RZ, R0 ;  /* 0x000000ffff1f7224 */ /* 0x000fe200078e0000 */
[----:B------:R-:W-:Y:S02]  /*0a70*/  FSEL R26, R10, R26, !P0 ;  /* 0x0000001a0a1a7208 */ /* 0x000fe40004000000 */
[----:B------:R-:W-:Y:S01]  /*0a80*/  FSEL R27, R11, R27, !P0 ;  /* 0x0000001b0b1b7208 */ /* 0x000fe20004000000 */
[----:B------:R-:W-:Y:S06]  /*0a90*/  @P1 BRA `(.L_x_83) ;  /* 0xfffffff800ac1947 */ /* 0x000fec000383ffff */
[----:B------:R-:W-:Y:S01]  /*0aa0*/  ISETP.NE.AND P0, PT, R31, RZ, PT ;  /* 0x000000ff1f00720c */ /* 0x000fe20003f05270 */
[----:B------:R-:W-:-:S12]  /*0ab0*/  IMAD.MOV.U32 R32, RZ, RZ, 0x7fffffff ;  /* 0x7fffffffff207424 */ /* 0x000fd800078e00ff */
[----:B------:R-:W-:Y:S05]  /*0ac0*/  @!P0 BRA `(.L_x_84) ;  /* 0x0000000000508947 */ /* 0x000fea0003800000 */
[----:B------:R-:W1:Y:S01]  /*0ad0*/  I2F.F64.U32 R20, R31 ;  /* 0x0000001f00147312 */ /* 0x000e620000201800 */
[----:B------:R-:W-:Y:S01]  /*0ae0*/  IMAD.MOV.U32 R10, RZ, RZ, 0x1 ;  /* 0x00000001ff0a7424 */ /* 0x000fe200078e00ff */
[----:B------:R-:W-:-:S06]  /*0af0*/  FSETP.GEU.AND P1, PT, |R27|, 6.5827683646048100446e-37, PT ;  /* 0x036000001b00780b */ /* 0x000fcc0003f2e200 */
        /* <DEDUP_REMOVED lines=15> */
[----:B------:R-:W-:Y:S05]  /*0bf0*/  CALL.REL.NOINC `($__internal_1_$__cuda_sm20_div_rn_f64_full) ;  /* 0x0000003c00247944 */ /* 0x000fea0003c00000 */
.L_x_85:
[----:B------:R1:W2:Y:S02]  /*0c00*/  F2F.F32.F64 R32, R36 ;  /* 0x0000002400207310 */ /* 0x0002a40000301000 */
.L_x_84:
[----:B------:R-:W3:Y:S01]  /*0c10*/  LDC.64 R12, c[0x0][0x3f8] ;  /* 0x0000fe00ff0c7b82 */ /* 0x000ee20000000a00 */
[----:B------:R-:W-:Y:S01]  /*0c20*/  IMAD.IADD R26, R4, 0x1, R9 ;  /* 0x00000001041a7824 */ /* 0x000fe200078e0209 */
[----:B------:R-:W-:-:S03]  /*0c30*/  ISETP.GE.AND P0, PT, R9, R2, PT ;  /* 0x000000020900720c */ /* 0x000fc60003f06270 */
[----:B---3--:R-:W-:-:S05]  /*0c40*/  IMAD.WIDE R10, R26, 0x4, R12 ;  /* 0x000000041a0a7825 */ /* 0x008fca00078e020c */
[----:B--2---:R2:W-:Y:S05]  /*0c50*/  STG.E desc[UR12][R10.64], R32 ;  /* 0x000000200a007986 */ /* 0x0045ea000c10190c */
[----:B------:R-:W-:Y:S05]  /*0c60*/  @!P0 BRA `(.L_x_86) ;  /* 0x00000014000c8947 */ /* 0x000fea0003800000 */
[----:B------:R-:W-:Y:S01]  /*0c70*/  ISETP.GE.U32.AND P0, PT, R7, 0x10, PT ;  /* 0x000000100700780c */ /* 0x000fe20003f06070 */
[----:B------:R-:W-:Y:S01]  /*0c80*/  IMAD.IADD R0, R14, 0x1, R9 ;  /* 0x000000010e007824 */ /* 0x000fe200078e0209 */
[----:B------:R-:W-:Y:S01]  /*0c90*/  CS2R R18, SRZ ;  /* 0x0000000000127805 */ /* 0x000fe2000001ff00 */
[----:B------:R-:W-:Y:S02]  /*0ca0*/  IMAD.MOV.U32 R23, RZ, RZ, RZ ;  /* 0x000000ffff177224 */ /* 0x000fe400078e00ff */
[----:B------:R-:W-:-:S08]  /*0cb0*/  IMAD.MOV.U32 R34, RZ, RZ, RZ ;  /* 0x000000ffff227224 */ /* 0x000fd000078e00ff */
[----:B------:R-:W-:Y:S05]  /*0cc0*/  @!P0 BRA `(.L_x_87) ;  /* 0x0000000800248947 */ /* 0x000fea0003800000 */
[----:B--2---:R-:W-:Y:S01]  /*0cd0*/  IMAD.MOV.U32 R11, RZ, RZ, RZ ;  /* 0x000000ffff0b7224 */ /* 0x004fe200078e00ff */
[----:B------:R-:W-:Y:S01]  /*0ce0*/  CS2R R18, SRZ ;  /* 0x0000000000127805 */ /* 0x000fe2000001ff00 */
[----:B------:R-:W-:-:S07]  /*0cf0*/  IMAD.MOV.U32 R34, RZ, RZ, RZ ;  /* 0x000000ffff227224 */ /* 0x000fce00078e00ff */
.L_x_88:
[----:B------:R-:W-:-:S04]  /*0d00*/  IMAD.IADD R43, R0, 0x1, R11 ;  /* 0x00000001002b7824 */ /* 0x000fc800078e020b */
[----:B------:R-:W-:-:S05]  /*0d10*/  IMAD.WIDE R42, R43, 0x4, R12 ;  /* 0x000000042b2a7825 */ /* 0x000fca00078e020c */
[----:B------:R-:W2:Y:S04]  /*0d20*/  LDG.E R45, desc[UR12][R42.64] ;  /* 0x0000000c2a2d7981 */ /* 0x000ea8000c1e1900 */
[----:B------:R-:W3:Y:S04]  /*0d30*/  LDG.E R44, desc[UR12][R42.64+0x4] ;  /* 0x0000040c2a2c7981 */ /* 0x000ee8000c1e1900 */
[----:B------:R-:W4:Y:S04]  /*0d40*/  LDG.E R39, desc[UR12][R42.64+0x8] ;  /* 0x0000080c2a277981 */ /* 0x000f28000c1e1900 */
[----:B------:R-:W5:Y:S04]  /*0d50*/  LDG.E R38, desc[UR12][R42.64+0xc] ;  /* 0x00000c0c2a267981 */ /* 0x000f68000c1e1900 */
[----:B01----:R-:W5:Y:S04]  /*0d60*/  LDG.E R37, desc[UR12][R42.64+0x10] ;  /* 0x0000100c2a257981 */ /* 0x003f68000c1e1900 */
[----:B------:R-:W5:Y:S04]  /*0d70*/  LDG.E R36, desc[UR12][R42.64+0x14] ;  /* 0x0000140c2a247981 */ /* 0x000f68000c1e1900 */
        /* <DEDUP_REMOVED lines=9> */
[----:B------:R-:W5:Y:S01]  /*0e10*/  LDG.E R41, desc[UR12][R42.64+0x3c] ;  /* 0x00003c0c2a297981 */ /* 0x000f62000c1e1900 */
[----:B--2---:R-:W0:Y:S01]  /*0e20*/  F2F.F64.F32 R20, R45 ;  /* 0x0000002d00147310 */ /* 0x004e220000201800 */
[----:B------:R-:W-:-:S07]  /*0e30*/  FSETP.NAN.AND P0, PT, R45, R45, PT ;  /* 0x0000002d2d00720b */ /* 0x000fce0003f08000 */
[----:B---3--:R-:W1:Y:S01]  /*0e40*/  F2F.F64.F32 R22, R44 ;  /* 0x0000002c00167310 */ /* 0x008e620000201800 */
[----:B0-----:R-:W-:-:S10]  /*0e50*/  DADD R20, R20, R18 ;  /* 0x0000000014147229 */ /* 0x001fd40000000012 */
[----:B------:R-:W-:Y:S02]  /*0e60*/  FSEL R18, R20, R18, !P0 ;  /* 0x0000001214127208 */ /* 0x000fe40004000000 */
[----:B------:R-:W-:Y:S02]  /*0e70*/  FSEL R19, R21, R19, !P0 ;  /* 0x0000001315137208 */ /* 0x000fe40004000000 */
[----:B----4-:R-:W0:Y:S04]  /*0e80*/  F2F.F64.F32 R20, R39 ;  /* 0x0000002700147310 */ /* 0x010e280000201800 */
[----:B-1----:R-:W-:Y:S01]  /*0e90*/  DADD R22, R22, R18 ;  /* 0x0000000016167229 */ /* 0x002fe20000000012 */
[----:B------:R-:W-:-:S09]  /*0ea0*/  FSETP.NAN.AND P2, PT, R44, R44, PT ;  /* 0x0000002c2c00720b */ /* 0x000fd20003f48000 */
[----:B------:R-:W-:Y:S02]  /*0eb0*/  FSEL R18, R22, R18, !P2 ;  /* 0x0000001216127208 */ /* 0x000fe40005000000 */
[----:B------:R-:W-:Y:S02]  /*0ec0*/  FSEL R19, R23, R19, !P2 ;  /* 0x0000001317137208 */ /* 0x000fe40005000000 */
[----:B-----5:R-:W1:Y:S04]  /*0ed0*/  F2F.F64.F32 R22, R38 ;  /* 0x0000002600167310 */ /* 0x020e680000201800 */
[----:B0-----:R-:W-:Y:S01]  /*0ee0*/  DADD R20, R20, R18 ;  /* 0x0000000014147229 */ /* 0x001fe20000000012 */
[----:B------:R-:W-:-:S09]  /*0ef0*/  FSETP.NAN.AND P6, PT, R39, R39, PT ;  /* 0x000000272700720b */ /* 0x000fd20003fc8000 */
[----:B------:R-:W-:Y:S02]  /*0f00*/  FSEL R18, R20, R18, !P6 ;  /* 0x0000001214127208 */ /* 0x000fe40007000000 */
[----:B------:R-:W-:Y:S02]  /*0f10*/  FSEL R19, R21, R19, !P6 ;  /* 0x0000001315137208 */ /* 0x000fe40007000000 */
[----:B------:R-:W0:Y:S04]  /*0f20*/  F2F.F64.F32 R20, R37 ;  /* 0x0000002500147310 */ /* 0x000e280000201800 */
[----:B-1----:R-:W-:Y:S01]  /*0f30*/  DADD R22, R22, R18 ;  /* 0x0000000016167229 */ /* 0x002fe20000000012 */
[----:B------:R-:W-:-:S09]  /*0f40*/  FSETP.NAN.AND P5, PT, R38, R38, PT ;  /* 0x000000262600720b */ /* 0x000fd20003fa8000 */
        /* <DEDUP_REMOVED lines=16> */
[----:B------:R-:W-:Y:S01]  /*1050*/  FSEL R19, R23, R19, !P3 ;  /* 0x0000001317137208 */ /* 0x000fe20005800000 */
[----:B------:R-:W-:-:S05]  /*1060*/  VIADD R36, R34, 0x1 ;  /* 0x0000000122247836 */ /* 0x000fca0000000000 */
[----:B0-----:R-:W-:Y:S01]  /*1070*/  DADD R22, R20, R18 ;  /* 0x0000000014167229 */ /* 0x001fe20000000012 */
[----:B------:R-:W0:Y:S01]  /*1080*/  F2F.F64.F32 R20, R31 ;  /* 0x0000001f00147310 */ /* 0x000e220000201800 */
[----:B------:R-:W-:Y:S01]  /*1090*/  @P0 IMAD.MOV R36, RZ, RZ, R34 ;  /* 0x000000ffff240224 */ /* 0x000fe200078e0222 */
[----:B------:R-:W-:-:S07]  /*10a0*/  FSETP.NAN.AND P0, PT, R33, R33, PT ;  /* 0x000000212100720b */ /* 0x000fce0003f08000 */
        /* <DEDUP_REMOVED lines=16> */
[----:B------:R-:W-:Y:S02]  /*11b0*/  VIADD R33, R31, 0x1 ;  /* 0x000000011f217836 */ /* 0x000fe40000000000 */
[----:B------:R-:W-:-:S03]  /*11c0*/  @P5 IMAD.MOV R33, RZ, RZ, R31 ;  /* 0x000000ffff215224 */ /* 0x000fc600078e021f */
[----:B0-----:R-:W-:Y:S01]  /*11d0*/  DADD R22, R20, R18 ;  /* 0x0000000014167229 */ /* 0x001fe20000000012 */
[----:B------:R-:W0:Y:S01]  /*11e0*/  F2F.F64.F32 R20, R24 ;  /* 0x0000001800147310 */ /* 0x000e220000201800 */
[----:B------:R-:W-:Y:S02]  /*11f0*/  VIADD R27, R33, 0x1 ;  /* 0x00000001211b7836 */ /* 0x000fe40000000000 */
[----:B------:R-:W-:Y:S01]  /*1200*/  @P4 IMAD.MOV R27, RZ, RZ, R33 ;  /* 0x000000ffff1b4224 */ /* 0x000fe200078e0221 */
[----:B------:R-:W-:-:S05]  /*1210*/  FSETP.NAN.AND P4, PT, R25, R25, PT ;  /* 0x000000191900720b */ /* 0x000fca0003f88000 */
[----:B------:R-:W-:Y:S02]  /*1220*/  FSEL R18, R22, R18, !P4 ;  /* 0x0000001216127208 */ /* 0x000fe40006000000 */
[----:B------:R-:W-:Y:S01]  /*1230*/  FSEL R19, R23, R19, !P4 ;  /* 0x0000001317137208 */ /* 0x000fe20006000000 */
[----:B------:R-:W-:-:S05]  /*1240*/  VIADD R25, R27, 0x1 ;  /* 0x000000011b197836 */ /* 0x000fca0000000000 */
[----:B0-----:R-:W-:Y:S01]  /*1250*/  DADD R22, R20, R18 ;  /* 0x0000000014167229 */ /* 0x001fe20000000012 */
[----:B------:R-:W0:Y:S01]  /*1260*/  F2F.F64.F32 R20, R10 ;  /* 0x0000000a00147310 */ /* 0x000e220000201800 */
[----:B------:R-:W-:Y:S01]  /*1270*/  @P1 IMAD.MOV R25, RZ, RZ, R27 ;  /* 0x000000ffff191224 */ /* 0x000fe200078e021b */
[----:B------:R-:W-:-:S03]  /*1280*/  FSETP.NAN.AND P1, PT, R24, R24, PT ;  /* 0x000000181800720b */ /* 0x000fc60003f28000 */
[----:B------:R-:W-:-:S04]  /*1290*/  VIADD R27, R25, 0x1 ;  /* 0x00000001191b7836 */ /* 0x000fc80000000000 */
[----:B------:R-:W-:Y:S02]  /*12a0*/  FSEL R18, R22, R18, !P1 ;  /* 0x0000001216127208 */ /* 0x000fe40004800000 */
[----:B------:R-:W-:Y:S01]  /*12b0*/  FSEL R19, R23, R19, !P1 ;  /* 0x0000001317137208 */ /* 0x000fe20004800000 */
[----:B------:R-:W-:-:S05]  /*12c0*/  @P3 IMAD.MOV R27, RZ, RZ, R25 ;  /* 0x000000ffff1b3224 */ /* 0x000fca00078e0219 */
[----:B0-----:R-:W-:Y:S01]  /*12d0*/  DADD R22, R20, R18 ;  /* 0x0000000014167229 */ /* 0x001fe20000000012 */
[----:B------:R-:W-:Y:S01]  /*12e0*/  VIADD R24, R27, 0x1 ;  /* 0x000000011b187836 */ /* 0x000fe20000000000 */
[----:B------:R-:W0:Y:S01]  /*12f0*/  F2F.F64.F32 R20, R8 ;  /* 0x0000000800147310 */ /* 0x000e220000201800 */
[----:B------:R-:W-:Y:S01]  /*1300*/  @P0 IMAD.MOV R24, RZ, RZ, R27 ;  /* 0x000000ffff180224 */ /* 0x000fe200078e021b */
[----:B------:R-:W-:-:S03]  /*1310*/  FSETP.NAN.AND P0, PT, R10, R10, PT ;  /* 0x0000000a0a00720b */ /* 0x000fc60003f08000 */
[----:B------:R-:W-:Y:S02]  /*1320*/  VIADD R25, R24, 0x1 ;  /* 0x0000000118197836 */ /* 0x000fe40000000000 */
[----:B------:R-:W-:Y:S01]  /*1330*/  @P2 IMAD.MOV R25, RZ, RZ, R24 ;  /* 0x000000ffff192224 */ /* 0x000fe200078e0218 */
[----:B------:R-:W-:Y:S02]  /*1340*/  FSEL R18, R22, R18, !P0 ;  /* 0x0000001216127208 */ /* 0x000fe40004000000 */
[----:B------:R-:W-:Y:S01]  /*1350*/  FSEL R19, R23, R19, !P0 ;  /* 0x0000001317137208 */ /* 0x000fe20004000000 */
[----:B------:R-:W-:Y:S02]  /*1360*/  VIADD R10, R25, 0x1 ;  /* 0x00000001190a7836 */ /* 0x000fe40000000000 */
[----:B------:R-:W-:-:S03]  /*1370*/  @P6 IMAD.MOV R10, RZ, RZ, R25 ;  /* 0x000000ffff0a6224 */ /* 0x000fc600078e0219 */
        /* <DEDUP_REMOVED lines=10> */
[----:B------:R-:W-:Y:S01]  /*1420*/  @P0 IMAD.MOV R10, RZ, RZ, R8 ;  /* 0x000000ffff0a0224 */ /* 0x000fe200078e0208 */
[----:B------:R-:W-:Y:S02]  /*1430*/  FSETP.NAN.AND P0, PT, R40, R40, PT ;  /* 0x000000282800720b */ /* 0x000fe40003f08000 */
[----:B0-----:R-:W-:Y:S01]  /*1440*/  DADD R22, R20, R18 ;  /* 0x0000000014167229 */ /* 0x001fe20000000012 */
[----:B------:R-:W0:Y:S01]  /*1450*/  F2F.F64.F32 R20, R41 ;  /* 0x0000002900147310 */ /* 0x000e220000201800 */
[----:B------:R-:W-:-:S02]  /*1460*/  VIADD R8, R10, 0x1 ;  /* 0x000000010a087836 */ /* 0x000fc40000000000 */
[----:B------:R-:W-:Y:S02]  /*1470*/  @P2 IMAD.MOV R8, RZ, RZ, R10 ;  /* 0x000000ffff082224 */ /* 0x000fe400078e020a */
[----:B------:R-:W-:Y:S02]  /*1480*/  VIADD R11, R11, 0x10 ;  /* 0x000000100b0b7836 */ /* 0x000fe40000000000 */
[----:B------:R-:W-:Y:S02]  /*1490*/  VIADD R10, R8, 0x1 ;  /* 0x00000001080a7836 */ /* 0x000fe40000000000 */
[----:B------:R-:W-:Y:S01]  /*14a0*/  FSEL R18, R22, R18, !P0 ;  /* 0x0000001216127208 */ /* 0x000fe20004000000 */
[----:B------:R-:W-:Y:S01]  /*14b0*/  @P0 IMAD.MOV R10, RZ, RZ, R8 ;  /* 0x000000ffff0a0224 */ /* 0x000fe200078e0208 */
[----:B------:R-:W-:Y:S02]  /*14c0*/  FSEL R19, R23, R19, !P0 ;  /* 0x0000001317137208 */ /* 0x000fe40004000000 */
[----:B------:R-:W-:-:S02]  /*14d0*/  ISETP.NE.AND P0, PT, R11, R16, PT ;  /* 0x000000100b00720c */ /* 0x000fc40003f05270 */
[----:B------:R-:W-:Y:S02]  /*14e0*/  FSETP.NAN.AND P1, PT, R41, R41, PT ;  /* 0x000000292900720b */ /* 0x000fe40003f28000 */
[----:B0-----:R-:W-:Y:S01]  /*14f0*/  DADD R20, R20, R18 ;  /* 0x0000000014147229 */ /* 0x001fe20000000012 */
[----:B------:R-:W-:-:S09]  /*1500*/  VIADD R34, R10, 0x1 ;  /* 0x000000010a227836 */ /* 0x000fd20000000000 */
[----:B------:R-:W-:Y:S01]  /*1510*/  FSEL R18, R20, R18, !P1 ;  /* 0x0000001214127208 */ /* 0x000fe20004800000 */
[----:B------:R-:W-:Y:S01]  /*1520*/  @P1 IMAD.MOV R34, RZ, RZ, R10 ;  /* 0x000000ffff221224 */ /* 0x000fe200078e020a */
[----:B------:R-:W-:Y:S01]  /*1530*/  FSEL R19, R21, R19, !P1 ;  /* 0x0000001315137208 */ /* 0x000fe20004800000 */
[----:B------:R-:W-:Y:S06]  /*1540*/  @P0 BRA `(.L_x_88) ;  /* 0xfffffff400ec0947 */ /* 0x000fec000383ffff */
[----:B------:R-:W-:-:S07]  /*1550*/  IMAD.MOV.U32 R23, RZ, RZ, R16 ;  /* 0x000000ffff177224 */ /* 0x000fce00078e0010 */
.L_x_87:
[----:B------:R-:W-:-:S13]  /*1560*/  ISETP.NE.AND P0, PT, R3, RZ, PT ;  /* 0x000000ff0300720c */ /* 0x000fda0003f05270 */
[----:B------:R-:W-:Y:S05]  /*1570*/  @!P0 BRA `(.L_x_89) ;  /* 0x0000000800448947 */ /* 0x000fea0003800000 */
[----:B------:R-:W-:-:S13]  /*1580*/  ISETP.GE.U32.AND P0, PT, R29, 0x7, PT ;  /* 0x000000071d00780c */ /* 0x000fda0003f06070 */
[----:B------:R-:W-:Y:S05]  /*1590*/  @!P0 BRA `(.L_x_90) ;  /* 0x00000004000c8947 */ /* 0x000fea0003800000 */
[----:B01----:R-:W-:-:S04]  /*15a0*/  IMAD.IADD R37, R0, 0x1, R23 ;  /* 0x0000000100257824 */ /* 0x003fc800078e0217 */
[----:B------:R-:W-:-:S05]  /*15b0*/  IMAD.WIDE R36, R37, 0x4, R12 ;  /* 0x0000000425247825 */ /* 0x000fca00078e020c */
[----:B------:R-:W2:Y:S04]  /*15c0*/  LDG.E R33, desc[UR12][R36.64] ;  /* 0x0000000c24217981 */ /* 0x000ea8000c1e1900 */
[----:B------:R-:W3:Y:S04]  /*15d0*/  LDG.E R35, desc[UR12][R36.64+0x4] ;  /* 0x0000040c24237981 */ /* 0x000ee8000c1e1900 */
[----:B------:R-:W4:Y:S04]  /*15e0*/  LDG.E R31, desc[UR12][R36.64+0x8] ;  /* 0x0000080c241f7981 */ /* 0x000f28000c1e1900 */
[----:B------:R-:W5:Y:S04]  /*15f0*/  LDG.E R22, desc[UR12][R36.64+0xc] ;  /* 0x00000c0c24167981 */ /* 0x000f68000c1e1900 */
[----:B------:R-:W5:Y:S04]  /*1600*/  LDG.E R27, desc[UR12][R36.64+0x10] ;  /* 0x0000100c241b7981 */ /* 0x000f68000c1e1900 */
[----:B------:R-:W5:Y:S04]  /*1610*/  LDG.E R25, desc[UR12][R36.64+0x14] ;  /* 0x0000140c24197981 */ /* 0x000f68000c1e1900 */
[----:B------:R-:W5:Y:S04]  /*1620*/  LDG.E R8, desc[UR12][R36.64+0x18] ;  /* 0x0000180c24087981 */ /* 0x000f68000c1e1900 */
[----:B------:R-:W5:Y:S01]  /*1630*/  LDG.E R24, desc[UR12][R36.64+0x1c] ;  /* 0x00001c0c24187981 */ /* 0x000f62000c1e1900 */
[----:B------:R-:W-:Y:S01]  /*1640*/  VIADD R23, R23, 0x8 ;  /* 0x0000000817177836 */ /* 0x000fe20000000000 */
[----:B--2---:R-:W0:Y:S01]  /*1650*/  F2F.F64.F32 R10, R33 ;  /* 0x00000021000a7310 */ /* 0x004e220000201800 */
[----:B------:R-:W-:-:S02]  /*1660*/  FSETP.NAN.AND P0, PT, R33, R33, PT ;  /* 0x000000212100720b */ /* 0x000fc40003f08000 */
[----:B---3--:R-:W-:-:S05]  /*1670*/  FSETP.NAN.AND P1, PT, R35, R35, PT ;  /* 0x000000232300720b */ /* 0x008fca0003f28000 */
[----:B------:R-:W1:Y:S01]  /*1680*/  F2F.F64.F32 R20, R35 ;  /* 0x0000002300147310 */ /* 0x000e620000201800 */
[----:B----4-:R-:W-:Y:S02]  /*1690*/  FSETP.NAN.AND P2, PT, R31, R31, PT ;  /* 0x0000001f1f00720b */ /* 0x010fe40003f48000 */
[----:B-----5:R-:W-:Y:S01]  /*16a0*/  FSETP.NAN.AND P3, PT, R22, R22, PT ;  /* 0x000000161600720b */ /* 0x020fe20003f68000 */
[----:B0-----:R-:W-:-:S10]  /*16b0*/  DADD R10, R18, R10 ;  /* 0x00000000120a7229 */ /* 0x001fd4000000000a */
[----:B------:R-:W-:Y:S02]  /*16c0*/  FSEL R10, R10, R18, !P0 ;  /* 0x000000120a0a7208 */ /* 0x000fe40004000000 */
[----:B------:R-:W-:-:S06]  /*16d0*/  FSEL R11, R11, R19, !P0 ;  /* 0x000000130b0b7208 */ /* 0x000fcc0004000000 */
[----:B-1----:R-:W-:Y:S01]  /*16e0*/  DADD R18, R20, R10 ;  /* 0x0000000014127229 */ /* 0x002fe2000000000a */
[----:B------:R0:W1:Y:S09]  /*16f0*/  F2F.F64.F32 R20, R31 ;  /* 0x0000001f00147310 */ /* 0x0000720000201800 */
[----:B------:R-:W-:Y:S01]  /*1700*/  FSEL R18, R18, R10, !P1 ;  /* 0x0000000a12127208 */ /* 0x000fe20004800000 */
[----:B0-----:R-:W-:Y:S01]  /*1710*/  VIADD R31, R34, 0x1 ;  /* 0x00000001221f7836 */ /* 0x001fe20000000000 */
[----:B------:R-:W-:Y:S01]  /*1720*/  FSEL R19, R19, R11, !P1 ;  /* 0x0000000b13137208 */ /* 0x000fe20004800000 */
[----:B------:R-:W-:Y:S01]  /*1730*/  @P0 IMAD.MOV R31, RZ, RZ, R34 ;  /* 0x000000ffff1f0224 */ /* 0x000fe200078e0222 */
[----:B------:R0:W2:Y:S01]  /*1740*/  F2F.F64.F32 R10, R22 ;  /* 0x00000016000a7310 */ /* 0x0000a20000201800 */
[----:B------:R-:W-:-:S03]  /*1750*/  FSETP.NAN.AND P0, PT, R27, R27, PT ;  /* 0x0000001b1b00720b */ /* 0x000fc60003f08000 */
[----:B-1----:R-:W-:Y:S01]  /*1760*/  DADD R20, R20, R18 ;  /* 0x0000000014147229 */ /* 0x002fe20000000012 */
[----:B0-----:R-:W-:Y:S02]  /*1770*/  VIADD R22, R31, 0x1 ;  /* 0x000000011f167836 */ /* 0x001fe40000000000 */
[----:B------:R-:W-:Y:S01]  /*1780*/  @P1 IMAD.MOV R22, RZ, RZ, R31 ;  /* 0x000000ffff161224 */ /* 0x000fe200078e021f */
[----:B------:R-:W-:-:S06]  /*1790*/  FSETP.NAN.AND P1, PT, R25, R25, PT ;  /* 0x000000191900720b */ /* 0x000fcc0003f28000 */
[----:B------:R-:W-:Y:S02]  /*17a0*/  FSEL R18, R20, R18, !P2 ;  /* 0x0000001214127208 */ /* 0x000fe40005000000 */
[----:B------:R-:W-:Y:S02]  /*17b0*/  FSEL R19, R21, R19, !P2 ;  /* 0x0000001315137208 */ /* 0x000fe40005000000 */
[----:B------:R0:W1:Y:S04]  /*17c0*/  F2F.F64.F32 R20, R27 ;  /* 0x0000001b00147310 */ /* 0x0000680000201800 */
[----:B--2---:R-:W-:Y:S01]  /*17d0*/  DADD R10, R10, R18 ;  /* 0x000000000a0a7229 */ /* 0x004fe20000000012 */
[----:B0-----:R-:W-:Y:S02]  /*17e0*/  VIADD R27, R22, 0x1 ;  /* 0x00000001161b7836 */ /* 0x001fe40000000000 */
[----:B------:R-:W-:-:S07]  /*17f0*/  @P2 IMAD.MOV R27, RZ, RZ, R22 ;  /* 0x000000ffff1b2224 */ /* 0x000fce00078e0216 */
[----:B------:R-:W-:Y:S01]  /*1800*/  FSEL R10, R10, R18, !P3 ;  /* 0x000000120a0a7208 */ /* 0x000fe20005800000 */
[----:B------:R-:W-:Y:S01]  /*1810*/  VIADD R22, R27, 0x1 ;  /* 0x000000011b167836 */ /* 0x000fe20000000000 */
[----:B------:R-:W-:Y:S01]  /*1820*/  FSEL R11, R11, R19, !P3 ;  /* 0x000000130b0b7208 */ /* 0x000fe20005800000 */
[----:B------:R-:W-:Y:S01]  /*1830*/  @P3 IMAD.MOV R22, RZ, RZ, R27 ;  /* 0x000000ffff163224 */ /* 0x000fe200078e021b */
[----:B------:R0:W2:Y:S04]  /*1840*/  F2F.F64.F32 R18, R25 ;  /* 0x0000001900127310 */ /* 0x0000a80000201800 */
[----:B-1----:R-:W-:Y:S01]  /*1850*/  DADD R20, R20, R10 ;  /* 0x0000000014147229 */ /* 0x002fe2000000000a */
[----:B0-----:R-:W-:Y:S02]  /*1860*/  VIADD R25, R22, 0x1 ;  /* 0x0000000116197836 */ /* 0x001fe40000000000 */
[----:B------:R-:W-:-:S07]  /*1870*/  @P0 IMAD.MOV R25, RZ, RZ, R22 ;  /* 0x000000ffff190224 */ /* 0x000fce00078e0216 */
[----:B------:R-:W-:Y:S02]  /*1880*/  FSEL R10, R20, R10, !P0 ;  /* 0x0000000a140a7208 */ /* 0x000fe40004000000 */
[----:B------:R-:W-:Y:S02]  /*1890*/  FSEL R11, R21, R11, !P0 ;  /* 0x0000000b150b7208 */ /* 0x000fe40004000000 */
[----:B------:R-:W-:-:S04]  /*18a0*/  FSETP.NAN.AND P0, PT, R8, R8, PT ;  /* 0x000000080800720b */ /* 0x000fc80003f08000 */
[----:B--2---:R-:W-:Y:S01]  /*18b0*/  DADD R20, R18, R10 ;  /* 0x0000000012147229 */ /* 0x004fe2000000000a */
[----:B------:R0:W1:Y:S09]  /*18c0*/  F2F.F64.F32 R18, R8 ;  /* 0x0000000800127310 */ /* 0x0000720000201800 */
[----:B------:R-:W-:Y:S01]  /*18d0*/  FSEL R10, R20, R10, !P1 ;  /* 0x0000000a140a7208 */ /* 0x000fe20004800000 */
[----:B0-----:R-:W-:Y:S01]  /*18e0*/  VIADD R8, R25, 0x1 ;  /* 0x0000000119087836 */ /* 0x001fe20000000000 */
[----:B------:R-:W-:Y:S01]  /*18f0*/  FSEL R11, R21, R11, !P1 ;  /* 0x0000000b150b7208 */ /* 0x000fe20004800000 */
[----:B------:R-:W-:Y:S01]  /*1900*/  @P1 IMAD.MOV R8, RZ, RZ, R25 ;  /* 0x000000ffff081224 */ /* 0x000fe200078e0219 */
[----:B------:R-:W-:-:S04]  /*1910*/  FSETP.NAN.AND P1, PT, R24, R24, PT ;  /* 0x000000181800720b */ /* 0x000fc80003f28000 */
[----:B-1----:R-:W-:Y:S01]  /*1920*/  DADD R20, R18, R10 ;  /* 0x0000000012147229 */ /* 0x002fe2000000000a */
[----:B------:R-:W0:Y:S09]  /*1930*/  F2F.F64.F32 R18, R24 ;  /* 0x0000001800127310 */ /* 0x000e320000201800 */
        /* <DEDUP_REMOVED lines=9> */
.L_x_90:
[----:B------:R-:W-:-:S13]  /*19d0*/  ISETP.NE.AND P0, PT, R15, RZ, PT ;  /* 0x000000ff0f00720c */ /* 0x000fda0003f05270 */
[----:B------:R-:W-:Y:S05]  /*19e0*/  @!P0 BRA `(.L_x_89) ;  /* 0x0000000400288947 */ /* 0x000fea0003800000 */
[----:B------:R-:W-:Y:S02]  /*19f0*/  ISETP.GE.U32.AND P0, PT, R30, 0x3, PT ;  /* 0x000000031e00780c */ /* 0x000fe40003f06070 */
[----:B------:R-:W-:-:S11]  /*1a00*/  ISETP.NE.AND P1, PT, R17, RZ, PT ;  /* 0x000000ff1100720c */ /* 0x000fd60003f25270 */
[----:B------:R-:W-:Y:S05]  /*1a10*/  @!P0 BRA `(.L_x_91) ;  /* 0x00000000008c8947 */ /* 0x000fea0003800000 */
[----:B------:R-:W-:-:S04]  /*1a20*/  IMAD.IADD R25, R0, 0x1, R23 ;  /* 0x0000000100197824 */ /* 0x000fc800078e0217 */
[----:B------:R-:W-:-:S05]  /*1a30*/  IMAD.WIDE R24, R25, 0x4, R12 ;  /* 0x0000000419187825 */ /* 0x000fca00078e020c */
[----:B------:R-:W3:Y:S04]  /*1a40*/  LDG.E R27, desc[UR12][R24.64] ;  /* 0x0000000c181b7981 */ /* 0x000ee8000c1e1900 */
[----:B------:R-:W4:Y:S04]  /*1a50*/  LDG.E R31, desc[UR12][R24.64+0x4] ;  /* 0x0000040c181f7981 */ /* 0x000f28000c1e1900 */
[----:B------:R-:W5:Y:S04]  /*1a60*/  LDG.E R8, desc[UR12][R24.64+0x8] ;  /* 0x0000080c18087981 */ /* 0x000f68000c1e1900 */
[----:B------:R0:W5:Y:S01]  /*1a70*/  LDG.E R22, desc[UR12][R24.64+0xc] ;  /* 0x00000c0c18167981 */ /* 0x000162000c1e1900 */
[----:B------:R-:W-:-:S02]  /*1a80*/  VIADD R23, R23, 0x4 ;  /* 0x0000000417177836 */ /* 0x000fc40000000000 */
[----:B0-----:R-:W-:Y:S01]  /*1a90*/  VIADD R24, R34, 0x1 ;  /* 0x0000000122187836 */ /* 0x001fe20000000000 */
[----:B---3--:R-:W0:Y:S01]  /*1aa0*/  F2F.F64.F32 R20, R27 ;  /* 0x0000001b00147310 */ /* 0x008e220000201800 */
[----:B------:R-:W-:Y:S02]  /*1ab0*/  FSETP.NAN.AND P0, PT, R27, R27, PT ;  /* 0x0000001b1b00720b */ /* 0x000fe40003f08000 */
[----:B----4-:R-:W-:-:S05]  /*1ac0*/  FSETP.NAN.AND P2, PT, R31, R31, PT ;  /* 0x0000001f1f00720b */ /* 0x010fca0003f48000 */
[----:B--2---:R-:W2:Y:S06]  /*1ad0*/  F2F.F64.F32 R10, R31 ;  /* 0x0000001f000a7310 */ /* 0x004eac0000201800 */
[----:B------:R-:W-:Y:S01]  /*1ae0*/  @P0 IMAD.MOV R24, RZ, RZ, R34 ;  /* 0x000000ffff180224 */ /* 0x000fe200078e0222 */
[----:B0-----:R-:W-:-:S03]  /*1af0*/  DADD R20, R18, R20 ;  /* 0x0000000012147229 */ /* 0x001fc60000000014 */
[----:B------:R-:W-:Y:S02]  /*1b00*/  VIADD R25, R24, 0x1 ;  /* 0x0000000118197836 */ /* 0x000fe40000000000 */
[----:B------:R-:W-:-:S05]  /*1b10*/  @P2 IMAD.MOV R25, RZ, RZ, R24 ;  /* 0x000000ffff192224 */ /* 0x000fca00078e0218 */
[----:B------:R-:W-:Y:S02]  /*1b20*/  FSEL R20, R20, R18, !P0 ;  /* 0x0000001214147208 */ /* 0x000fe40004000000 */
[----:B------:R-:W-:Y:S02]  /*1b30*/  FSEL R21, R21, R19, !P0 ;  /* 0x0000001315157208 */ /* 0x000fe40004000000 */
[----:B-----5:R0:W3:Y:S01]  /*1b40*/  F2F.F64.F32 R18, R8 ;  /* 0x0000000800127310 */ /* 0x0200e20000201800 */
[----:B------:R-:W-:-:S03]  /*1b50*/  FSETP.NAN.AND P0, PT, R8, R8, PT ;  /* 0x000000080800720b */ /* 0x000fc60003f08000 */
[----:B--2---:R-:W-:Y:S01]  /*1b60*/  DADD R10, R10, R20 ;  /* 0x000000000a0a7229 */ /* 0x004fe20000000014 */
[----:B0-----:R-:W-:-:S09]  /*1b70*/  VIADD R8, R25, 0x1 ;  /* 0x0000000119087836 */ /* 0x001fd20000000000 */
[----:B------:R-:W-:Y:S01]  /*1b80*/  FSEL R10, R10, R20, !P2 ;  /* 0x000000140a0a7208 */ /* 0x000fe20005000000 */
[----:B------:R-:W-:Y:S01]  /*1b90*/  @P0 IMAD.MOV R8, RZ, RZ, R25 ;  /* 0x000000ffff080224 */ /* 0x000fe200078e0219 */
[----:B------:R-:W-:Y:S02]  /*1ba0*/  FSEL R11, R11, R21, !P2 ;  /* 0x000000150b0b7208 */ /* 0x000fe40005000000 */
[----:B------:R-:W0:Y:S01]  /*1bb0*/  F2F.F64.F32 R20, R22 ;  /* 0x0000001600147310 */ /* 0x000e220000201800 */
[----:B------:R-:W-:Y:S01]  /*1bc0*/  FSETP.NAN.AND P2, PT, R22, R22, PT ;  /* 0x000000161600720b */ /* 0x000fe20003f48000 */
[----:B------:R-:W-:Y:S02]  /*1bd0*/  VIADD R34, R8, 0x1 ;  /* 0x0000000108227836 */ /* 0x000fe40000000000 */
[----:B---3--:R-:W-:-:S10]  /*1be0*/  DADD R18, R18, R10 ;  /* 0x0000000012127229 */ /* 0x008fd4000000000a */
[----:B------:R-:W-:Y:S01]  /*1bf0*/  FSEL R10, R18, R10, !P0 ;  /* 0x0000000a120a7208 */ /* 0x000fe20004000000 */
[----:B------:R-:W-:Y:S01]  /*1c00*/  @P2 IMAD.MOV R34, RZ, RZ, R8 ;  /* 0x000000ffff222224 */ /* 0x000fe200078e0208 */
[----:B------:R-:W-:-:S06]  /*1c10*/  FSEL R11, R19, R11, !P0 ;  /* 0x0000000b130b7208 */ /* 0x000fcc0004000000 */
[----:B0-----:R-:W-:-:S10]  /*1c20*/  DADD R20, R20, R10 ;  /* 0x0000000014147229 */ /* 0x001fd4000000000a */
[----:B------:R-:W-:Y:S02]  /*1c30*/  FSEL R18, R20, R10, !P2 ;  /* 0x0000000a14127208 */ /* 0x000fe40005000000 */
[----:B------:R-:W-:-:S07]  /*1c40*/  FSEL R19, R21, R11, !P2 ;  /* 0x0000000b15137208 */ /* 0x000fce0005000000 */
.L_x_91:
[----:B------:R-:W-:Y:S05]  /*1c50*/  @!P1 BRA `(.L_x_89) ;  /* 0x00000000008c9947 */ /* 0x000fea0003800000 */
[----:B--2---:R-:W-:-:S04]  /*1c60*/  IMAD.IADD R11, R0, 0x1, R23 ;  /* 0x00000001000b7824 */ /* 0x004fc800078e0217 */
[----:B------:R-:W-:-:S05]  /*1c70*/  IMAD.WIDE R12, R11, 0x4, R12 ;  /* 0x000000040b0c7825 */ /* 0x000fca00078e020c */
[----:B------:R-:W2:Y:S01]  /*1c80*/  LDG.E R0, desc[UR12][R12.64] ;  /* 0x0000000c0c007981 */ /* 0x000ea2000c1e1900 */
[----:B------:R-:W-:Y:S01]  /*1c90*/  ISETP.NE.AND P1, PT, R17, 0x1, PT ;  /* 0x000000011100780c */ /* 0x000fe20003f25270 */
[----:B------:R-:W-:Y:S01]  /*1ca0*/  VIADD R8, R34, 0x1 ;  /* 0x0000000122087836 */ /* 0x000fe20000000000 */
[----:B--2---:R-:W2:Y:S01]  /*1cb0*/  F2F.F64.F32 R10, R0 ;  /* 0x00000000000a7310 */ /* 0x004ea20000201800 */
[----:B------:R-:W-:-:S13]  /*1cc0*/  FSETP.NAN.AND P0, PT, R0, R0, PT ;  /* 0x000000000000720b */ /* 0x000fda0003f08000 */
[----:B------:R-:W-:Y:S01]  /*1cd0*/  @P0 IMAD.MOV R8, RZ, RZ, R34 ;  /* 0x000000ffff080224 */ /* 0x000fe200078e0222 */
[----:B--2---:R-:W-:-:S03]  /*1ce0*/  DADD R10, R18, R10 ;  /* 0x00000000120a7229 */ /* 0x004fc6000000000a */
[----:B------:R-:W-:-:S07]  /*1cf0*/  IMAD.MOV.U32 R34, RZ, RZ, R8 ;  /* 0x000000ffff227224 */ /* 0x000fce00078e0008 */
[----:B------:R-:W-:Y:S02]  /*1d00*/  FSEL R18, R10, R18, !P0 ;  /* 0x000000120a127208 */ /* 0x000fe40004000000 */
[----:B------:R-:W-:Y:S01]  /*1d10*/  FSEL R19, R11, R19, !P0 ;  /* 0x000000130b137208 */ /* 0x000fe20004000000 */
[----:B------:R-:W-:Y:S06]  /*1d20*/  @!P1 BRA `(.L_x_89) ;  /* 0x0000000000589947 */ /* 0x000fec0003800000 */
[----:B------:R-:W2:Y:S01]  /*1d30*/  LDG.E R0, desc[UR12][R12.64+0x4] ;  /* 0x0000040c0c007981 */ /* 0x000ea2000c1e1900 */
[----:B------:R-:W-:-:S13]  /*1d40*/  ISETP.NE.AND P1, PT, R17, 0x2, PT ;  /* 0x000000021100780c */ /* 0x000fda0003f25270 */
[----:B------:R-:W3:Y:S01]  /*1d50*/  @P1 LDG.E R22, desc[UR12][R12.64+0x8] ;  /* 0x0000080c0c161981 */ /* 0x000ee2000c1e1900 */
[----:B------:R-:W-:Y:S01]  /*1d60*/  VIADD R8, R34, 0x1 ;  /* 0x0000000122087836 */ /* 0x000fe20000000000 */
[----:B--2---:R-:W2:Y:S01]  /*1d70*/  F2F.F64.F32 R20, R0 ;  /* 0x0000000000147310 */ /* 0x004ea20000201800 */
[----:B------:R-:W-:-:S07]  /*1d80*/  FSETP.NAN.AND P0, PT, R0, R0, PT ;  /* 0x000000000000720b */ /* 0x000fce0003f08000 */
[----:B---3--:R-:W3:Y:S01]  /*1d90*/  @P1 F2F.F64.F32 R10, R22 ;  /* 0x00000016000a1310 */ /* 0x008ee20000201800 */
[----:B--2---:R-:W-:Y:S01]  /*1da0*/  DADD R20, R18, R20 ;  /* 0x0000000012147229 */ /* 0x004fe20000000014 */
[----:B------:R-:W-:-:S04]  /*1db0*/  FSETP.NAN.AND P2, PT, R22, R22, P1 ;  /* 0x000000161600720b */ /* 0x000fc80000f48000 */
[----:B------:R-:W-:-:S04]  /*1dc0*/  @P0 IMAD.MOV R8, RZ, RZ, R34 ;  /* 0x000000ffff080224 */ /* 0x000fc800078e0222 */
[----:B------:R-:W-:Y:S01]  /*1dd0*/  IMAD.MOV.U32 R34, RZ, RZ, R8 ;  /* 0x000000ffff227224 */ /* 0x000fe200078e0008 */
[----:B------:R-:W-:-:S03]  /*1de0*/  FSEL R18, R20, R18, !P0 ;  /* 0x0000001214127208 */ /* 0x000fc60004000000 */
[----:B------:R-:W-:Y:S01]  /*1df0*/  @P1 VIADD R0, R34, 0x1 ;  /* 0x0000000122001836 */ /* 0x000fe20000000000 */
[----:B------:R-:W-:Y:S02]  /*1e00*/  FSEL R19, R21, R19, !P0 ;  /* 0x0000001315137208 */ /* 0x000fe40004000000 */
[----:B------:R-:W-:Y:S01]  /*1e10*/  @P1 FSETP.NAN.AND P0, PT, R22, R22, PT ;  /* 0x000000161600120b */ /* 0x000fe20003f08000 */
[----:B------:R-:W-:-:S03]  /*1e20*/  @P2 IMAD.MOV R0, RZ, RZ, R34 ;  /* 0x000000ffff002224 */ /* 0x000fc600078e0222 */
[----:B---3--:R-:W-:Y:S01]  /*1e30*/  @P1 DADD R10, R18, R10 ;  /* 0x00000000120a1229 */ /* 0x008fe2000000000a */
[----:B------:R-:W-:-:S09]  /*1e40*/  @P1 IMAD.MOV.U32 R34, RZ, RZ, R0 ;  /* 0x000000ffff221224 */ /* 0x000fd200078e0000 */
[----:B------:R-:W-:Y:S02]  /*1e50*/  @P1 FSEL R8, R10, R18, !P0 ;  /* 0x000000120a081208 */ /* 0x000fe40004000000 */
[----:B------:R-:W-:-:S03]  /*1e60*/  @P1 FSEL R11, R11, R19, !P0 ;  /* 0x000000130b0b1208 */ /* 0x000fc60004000000 */
[----:B------:R-:W-:Y:S02]  /*1e70*/  @P1 IMAD.MOV.U32 R18, RZ, RZ, R8 ;  /* 0x000000ffff121224 */ /* 0x000fe400078e0008 */
[----:B------:R-:W-:-:S07]  /*1e80*/  @P1 IMAD.MOV.U32 R19, RZ, RZ, R11 ;  /* 0x000000ffff131224 */ /* 0x000fce00078e000b */
.L_x_89:
[----:B------:R-:W-:Y:S01]  /*1e90*/  ISETP.NE.AND P0, PT, R34, RZ, PT ;  /* 0x000000ff2200720c */ /* 0x000fe20003f05270 */
[----:B01----:R-:W-:-:S12]  /*1ea0*/  IMAD.MOV.U32 R37, RZ, RZ, 0x7fffffff ;  /* 0x7fffffffff257424 */ /* 0x003fd800078e00ff */
[----:B------:R-:W-:Y:S05]  /*1eb0*/  @!P0 BRA `(.L_x_92) ;  /* 0x0000000000488947 */ /* 0x000fea0003800000 */
[----:B------:R-:W0:Y:S01]  /*1ec0*/  I2F.F64.U32 R20, R34 ;  /* 0x0000002200147312 */ /* 0x000e220000201800 */
[----:B--2---:R-:W-:Y:S01]  /*1ed0*/  IMAD.MOV.U32 R10, RZ, RZ, 0x1 ;  /* 0x00000001ff0a7424 */ /* 0x004fe200078e00ff */
[----:B------:R-:W-:-:S06]  /*1ee0*/  FSETP.GEU.AND P1, PT, |R19|, 6.5827683646048100446e-37, PT ;  /* 0x036000001300780b */ /* 0x000fcc0003f2e200 */
        /* <DEDUP_REMOVED lines=14> */
.L_x_93:
[----:B------:R0:W1:Y:S02]  /*1fd0*/  F2F.F32.F64 R37, R36 ;  /* 0x0000002400257310 */ /* 0x0000640000301000 */
.L_x_92:
[----:B------:R-:W3:Y:S01]  /*1fe0*/  LDC.64 R12, c[0x0][0x400] ;  /* 0x00010000ff0c7b82 */ /* 0x000ee20000000a00 */
[C---:B-1----:R-:W-:Y:S01]  /*1ff0*/  FADD R19, R37.reuse, R37 ;  /* 0x0000002525137221 */ /* 0x042fe20000000000 */
[----:B------:R-:W-:Y:S02]  /*2000*/  FSETP.NAN.AND P1, PT, R37, R37, PT ;  /* 0x000000252500720b */ /* 0x000fe40003f28000 */
[C---:B------:R-:W-:Y:S01]  /*2010*/  FSETP.NAN.AND P0, PT, R32.reuse, R32, PT ;  /* 0x000000202000720b */ /* 0x040fe20003f08000 */
[----:B------:R-:W-:-:S03]  /*2020*/  FFMA R19, R32, 3, -R19 ;  /* 0x4040000020137823 */ /* 0x000fc60000000813 */
[----:B--2---:R-:W1:Y:S02]  /*2030*/  LDC.64 R10, c[0x0][0x408] ;  /* 0x00010200ff0a7b82 */ /* 0x004e640000000a00 */
[----:B------:R-:W-:-:S04]  /*2040*/  FSEL R19, R19, +QNAN , !P1 ;  /* 0x7fffffff13137808 */ /* 0x000fc80004800000 */
[----:B------:R-:W-:Y:S01]  /*2050*/  FSEL R19, R19, +QNAN , !P0 ;  /* 0x7fffffff13137808 */ /* 0x000fe20004000000 */
[----:B---3--:R-:W-:-:S05]  /*2060*/  IMAD.WIDE R12, R26, 0x4, R12 ;  /* 0x000000041a0c7825 */ /* 0x008fca00078e020c */
[----:B------:R3:W-:Y:S01]  /*2070*/  STG.E desc[UR12][R12.64], R37 ;  /* 0x000000250c007986 */ /* 0x0007e2000c10190c */
[----:B-1----:R-:W-:-:S05]  /*2080*/  IMAD.WIDE R10, R26, 0x4, R10 ;  /* 0x000000041a0a7825 */ /* 0x002fca00078e020a */
[----:B------:R3:W-:Y:S02]  /*2090*/  STG.E desc[UR12][R10.64], R19 ;  /* 0x000000130a007986 */ /* 0x0007e4000c10190c */
.L_x_86:
[----:B------:R-:W4:Y:S01]  /*20a0*/  LDCU UR4, c[0x0][0x3e8] ;  /* 0x00007d00ff0477ac */ /* 0x000f220008000800 */
[----:B------:R-:W-:-:S05]  /*20b0*/  VIADD R9, R9, 0x1 ;  /* 0x0000000109097836 */ /* 0x000fca0000000000 */
[----:B----4-:R-:W-:-:S13]  /*20c0*/  ISETP.GE.AND P0, PT, R9, UR4, PT ;  /* 0x0000000409007c0c */ /* 0x010fda000bf06270 */
[----:B------:R-:W-:Y:S05]  /*20d0*/  @!P0 BRA `(.L_x_94) ;  /* 0xffffffe400088947 */ /* 0x000fea000383ffff */
[----:B------:R-:W-:Y:S05]  /*20e0*/  EXIT ;  /* 0x000000000000794d */ /* 0x000fea0003800000 */
.L_x_79:
        /* <DEDUP_REMOVED lines=21> */
[----:B------:R-:W-:Y:S05]  /*2240*/  CALL.REL.NOINC `($__internal_1_$__cuda_sm20_div_rn_f64_full) ;  /* 0x0000002400907944 */ /* 0x000fea0003c00000 */
[----:B------:R-:W-:Y:S02]  /*2250*/  IMAD.MOV.U32 R2, RZ, RZ, R36 ;  /* 0x000000ffff027224 */ /* 0x000fe400078e0024 */
[----:B------:R-:W-:-:S07]  /*2260*/  IMAD.MOV.U32 R3, RZ, RZ, R37 ;  /* 0x000000ffff037224 */ /* 0x000fce00078e0025 */
.L_x_95:
        /* <DEDUP_REMOVED lines=21> */
.L_x_96:
[----:B------:R-:W0:Y:S01]  /*23c0*/  LDCU UR4, c[0x0][0x3e8] ;  /* 0x00007d00ff0477ac */ /* 0x000e220008000800 */
[----:B------:R-:W-:Y:S01]  /*23d0*/  IMAD.MOV.U32 R7, RZ, RZ, RZ ;  /* 0x000000ffff077224 */ /* 0x000fe200078e00ff */
[----:B------:R-:W-:Y:S01]  /*23e0*/  CS2R R28, SRZ ;  /* 0x00000000001c7805 */ /* 0x000fe2000001ff00 */
[----:B------:R-:W-:Y:S02]  /*23f0*/  IMAD.MOV.U32 R26, RZ, RZ, 0x0 ;  /* 0x00000000ff1a7424 */ /* 0x000fe400078e00ff */
[----:B------:R-:W-:Y:S01]  /*2400*/  IMAD.MOV.U32 R27, RZ, RZ, 0x7ff80000 ;  /* 0x7ff80000ff1b7424 */ /* 0x000fe200078e00ff */
[----:B0-----:R-:W-:-:S13]  /*2410*/  ISETP.GT.U32.AND P0, PT, R14, UR4, PT ;  /* 0x000000040e007c0c */ /* 0x001fda000bf04070 */
[----:B------:R-:W-:Y:S05]  /*2420*/  @P0 BRA `(.L_x_97) ;  /* 0x0000001000880947 */ /* 0x000fea0003800000 */
[----:B------:R-:W0:Y:S01]  /*2430*/  LDC.64 R32, c[0x0][0x398] ;  /* 0x0000e600ff207b82 */ /* 0x000e220000000a00 */
[----:B------:R-:W-:Y:S01]  /*2440*/  VIMNMX R16, PT, PT, R16, R9, !PT ;  /* 0x0000000910107248 */ /* 0x000fe20007fe0100 */
[----:B------:R-:W-:Y:S01]  /*2450*/  IMAD.IADD R6, R9, 0x1, -R6 ;  /* 0x0000000109067824 */ /* 0x000fe200078e0a06 */
[----:B------:R-:W-:Y:S02]  /*2460*/  CS2R R38, SRZ ;  /* 0x0000000000267805 */ /* 0x000fe4000001ff00 */
[C---:B------:R-:W-:Y:S01]  /*2470*/  IADD3 R7, PT, PT, R16.reuse, 0x2, -R17 ;  /* 0x0000000210077810 */ /* 0x040fe20007ffe811 */
[----:B------:R-:W-:Y:S02]  /*2480*/  VIADD R0, R16, 0x1 ;  /* 0x0000000110007836 */ /* 0x000fe40000000000 */
[----:B------:R-:W-:-:S03]  /*2490*/  IMAD.MOV.U32 R16, RZ, RZ, RZ ;  /* 0x000000ffff107224 */ /* 0x000fc600078e00ff */
[----:B------:R-:W-:Y:S02]  /*24a0*/  ISETP.NE.AND P0, PT, R0, R17, PT ;  /* 0x000000110000720c */ /* 0x000fe40003f05270 */
[----:B0-----:R-:W-:-:S04]  /*24b0*/  LEA R32, P1, R5, R32, 0x2 ;  /* 0x0000002005207211 */ /* 0x001fc800078210ff */
[----:B------:R-:W-:-:S07]  /*24c0*/  LEA.HI.X R33, R5, R33, RZ, 0x2, P1 ;  /* 0x0000002105217211 */ /* 0x000fce00008f14ff */
[----:B------:R-:W-:Y:S05]  /*24d0*/  @!P0 BRA `(.L_x_98) ;  /* 0x00000008007c8947 */ /* 0x000fea0003800000 */
[----:B------:R-:W-:Y:S01]  /*24e0*/  IMAD.MOV.U32 R16, RZ, RZ, RZ ;  /* 0x000000ffff107224 */ /* 0x000fe200078e00ff */
[----:B------:R-:W-:Y:S01]  /*24f0*/  CS2R R38, SRZ ;  /* 0x0000000000267805 */ /* 0x000fe2000001ff00 */
[----:B------:R-:W0:Y:S01]  /*2500*/  LDCU.64 UR6, c[0x0][0x3a8] ;  /* 0x00007500ff0677ac */ /* 0x000e220008000a00 */
[----:B------:R-:W1:Y:S01]  /*2510*/  LDCU.64 UR8, c[0x0][0x3b0] ;  /* 0x00007600ff0877ac */ /* 0x000e620008000a00 */
[----:B------:R-:W-:-:S05]  /*2520*/  UMOV UR4, URZ ;  /* 0x000000ff00047c82 */ /* 0x000fca0008000000 */
.L_x_103:
[----:B--2---:R-:W2:Y:S01]  /*2530*/  LDC.64 R40, c[0x0][0x3b8] ;  /* 0x0000ee00ff287b82 */ /* 0x004ea20000000a00 */
[----:B------:R-:W-:Y:S02]  /*2540*/  IADD3 R17, P0, P1, R6, 0x1, -R5 ;  /* 0x0000000106117810 */ /* 0x000fe4000791e805 */
[----:B------:R-:W-:-:S04]  /*2550*/  SHF.R.S32.HI R26, RZ, 0x1f, R6 ;  /* 0x0000001fff1a7819 */ /* 0x000fc80000011406 */
[----:B------:R-:W-:Y:S01]  /*2560*/  IADD3.X R26, PT, PT, R26, -0x1, RZ, P0, P1 ;  /* 0xffffffff1a1a7810 */ /* 0x000fe200007e24ff */
[----:B---3--:R-:W3:Y:S01]  /*2570*/  LDC.64 R42, c[0x0][0x3b8] ;  /* 0x0000ee00ff2a7b82 */ /* 0x008ee20000000a00 */
[----:B--2---:R-:W-:-:S04]  /*2580*/  LEA R40, P0, R17, R40, 0x2 ;  /* 0x0000002811287211 */ /* 0x004fc800078010ff */
[----:B------:R-:W-:Y:S01]  /*2590*/  LEA.HI.X R41, R17, R41, R26, 0x2, P0 ;  /* 0x0000002911297211 */ /* 0x000fe200000f141a */
[----:B---3--:R-:W-:-:S04]  /*25a0*/  IMAD.WIDE R42, R6, 0x4, R42 ;  /* 0x00000004062a7825 */ /* 0x008fc800078e022a */
[----:B------:R-:W2:Y:S04]  /*25b0*/  LDG.E.CONSTANT R11, desc[UR12][R40.64+0x4] ;  /* 0x0000040c280b7981 */ /* 0x000ea8000c1e9900 */
[----:B------:R-:W2:Y:S01]  /*25c0*/  LDG.E.CONSTANT R0, desc[UR12][R42.64+0x8] ;  /* 0x0000080c2a007981 */ /* 0x000ea2000c1e9900 */
[----:B------:R-:W-:Y:S02]  /*25d0*/  VIADD R8, R6, 0x2 ;  /* 0x0000000206087836 */ /* 0x000fe40000000000 */
[----:B------:R-:W-:Y:S02]  /*25e0*/  IMAD.MOV.U32 R27, RZ, RZ, R6 ;  /* 0x000000ffff1b7224 */ /* 0x000fe400078e0006 */
[----:B------:R-:W-:Y:S01]  /*25f0*/  IMAD.MOV.U32 R6, RZ, RZ, R8 ;  /* 0x000000ffff067224 */ /* 0x000fe200078e0008 */
[----:B--2---:R-:W-:Y:S01]  /*2600*/  ISETP.NE.AND P0, PT, R0, R11, PT ;  /* 0x0000000b0000720c */ /* 0x004fe20003f05270 */
[----:B------:R-:W-:-:S12]  /*2610*/  IMAD.MOV.U32 R0, RZ, RZ, 0x7fffffff ;  /* 0x7fffffffff007424 */ /* 0x000fd800078e00ff */
[----:B------:R-:W-:Y:S05]  /*2620*/  @P0 BRA `(.L_x_99) ;  /* 0x0000000000e40947 */ /* 0x000fea0003800000 */
[----:B------:R-:W2:Y:S01]  /*2630*/  LDG.E.CONSTANT R13, desc[UR12][R32.64] ;  /* 0x0000000c200d7981 */ /* 0x000ea2000c1e9900 */
[----:B------:R-:W2:Y:S08]  /*2640*/  LDC.64 R18, c[0x0][0x3a0] ;  /* 0x0000e800ff127b82 */ /* 0x000eb00000000a00 */
[----:B------:R-:W3:Y:S08]  /*2650*/  LDC.64 R24, c[0x0][0x3b0] ;  /* 0x0000ec00ff187b82 */ /* 0x000ef00000000a00 */
[----:B------:R-:W4:Y:S01]  /*2660*/  LDC.64 R10, c[0x0][0x3a8] ;  /* 0x0000ea00ff0a7b82 */ /* 0x000f220000000a00 */
[----:B--2---:R-:W-:-:S06]  /*2670*/  IMAD.WIDE R18, R13, 0x4, R18 ;  /* 0x000000040d127825 */ /* 0x004fcc00078e0212 */
[----:B------:R-:W2:Y:S01]  /*2680*/  LDG.E.CONSTANT R18, desc[UR12][R18.64] ;  /* 0x0000000c12127981 */ /* 0x000ea2000c1e9900 */
[----:B------:R-:W-:-:S05]  /*2690*/  IMAD.MOV.U32 R12, RZ, RZ, -0x1 ;  /* 0xffffffffff0c7424 */ /* 0x000fca00078e00ff */
[----:B------:R-:W-:Y:S02]  /*26a0*/  SHF.L.U32 R21, R12, R13, RZ ;  /* 0x0000000d0c157219 */ /* 0x000fe400000006ff */
[----:B------:R-:W5:Y:S02]  /*26b0*/  LDC.64 R12, c[0x0][0x390] ;  /* 0x0000e400ff0c7b82 */ /* 0x000f640000000a00 */
[----:B-----5:R-:W-:-:S06]  /*26c0*/  IMAD.WIDE R12, R27, 0x4, R12 ;  /* 0x000000041b0c7825 */ /* 0x020fcc00078e020c */
[----:B------:R-:W5:Y:S01]  /*26d0*/  LDG.E.CONSTANT R12, desc[UR12][R12.64+0x4] ;  /* 0x0000040c0c0c7981 */ /* 0x000f62000c1e9900 */
[C---:B--2---:R-:W-:Y:S02]  /*26e0*/  IADD3 R8, P0, PT, R18.reuse, R17, RZ ;  /* 0x0000001112087210 */ /* 0x044fe40007f1e0ff */
[C---:B------:R-:W-:Y:S02]  /*26f0*/  IADD3 R19, PT, PT, R18.reuse, R21, R6 ;  /* 0x0000001512137210 */ /* 0x040fe40007ffe006 */
[----:B------:R-:W-:Y:S01]  /*2700*/  LEA.HI.X.SX32 R23, R18, R26, 0x1, P0 ;  /* 0x0000001a12177211 */ /* 0x000fe200000f0eff */
[C---:B------:R-:W-:Y:S02]  /*2710*/  IMAD.SHL.U32 R28, R8.reuse, 0x4, RZ ;  /* 0x00000004081c7824 */ /* 0x040fe400078e00ff */
[C---:B---3--:R-:W-:Y:S01]  /*2720*/  IMAD.WIDE R24, R19.reuse, 0x4, R24 ;  /* 0x0000000413187825 */ /* 0x048fe200078e0218 */
[----:B------:R-:W-:Y:S02]  /*2730*/  SHF.L.U64.HI R8, R8, 0x2, R23 ;  /* 0x0000000208087819 */ /* 0x000fe40000010217 */
[----:B-1----:R-:W-:Y:S01]  /*2740*/  IADD3 R20, P0, PT, R28, UR8, RZ ;  /* 0x000000081c147c10 */ /* 0x002fe2000ff1e0ff */
[----:B----4-:R-:W-:-:S02]  /*2750*/  IMAD.WIDE R10, R19, 0x4, R10 ;  /* 0x00000004130a7825 */ /* 0x010fc400078e020a */
[----:B------:R-:W2:Y:S01]  /*2760*/  LDG.E.CONSTANT R25, desc[UR12][R24.64] ;  /* 0x0000000c18197981 */ /* 0x000ea2000c1e9900 */
[----:B------:R-:W-:Y:S02]  /*2770*/  IADD3.X R21, PT, PT, R8, UR9, RZ, P0, !PT ;  /* 0x0000000908157c10 */ /* 0x000fe400087fe4ff */
[----:B0-----:R-:W-:Y:S01]  /*2780*/  IADD3 R28, P0, PT, R28, UR6, RZ ;  /* 0x000000061c1c7c10 */ /* 0x001fe2000ff1e0ff */
[----:B------:R-:W3:Y:S04]  /*2790*/  LDG.E.CONSTANT R11, desc[UR12][R10.64] ;  /* 0x0000000c0a0b7981 */ /* 0x000ee8000c1e9900 */
[----:B------:R-:W2:Y:S01]  /*27a0*/  LDG.E.CONSTANT R20, desc[UR12][R20.64+0x4] ;  /* 0x0000040c14147981 */ /* 0x000ea2000c1e9900 */
[----:B------:R-:W-:-:S05]  /*27b0*/  IADD3.X R29, PT, PT, R8, UR7, RZ, P0, !PT ;  /* 0x00000007081d7c10 */ /* 0x000fca00087fe4ff */
[----:B------:R-:W3:Y:S01]  /*27c0*/  LDG.E.CONSTANT R28, desc[UR12][R28.64+0x4] ;  /* 0x0000040c1c1c7981 */ /* 0x000ee2000c1e9900 */
[----:B-----5:R-:W-:Y:S01]  /*27d0*/  F2F.F64.F32 R22, R12 ;  /* 0x0000000c00167310 */ /* 0x020fe20000201800 */
[----:B--2---:R-:W-:-:S07]  /*27e0*/  FMNMX R18, R20, R25, PT ;  /* 0x0000001914127209 */ /* 0x004fce0003800000 */
[----:B------:R-:W0:Y:S01]  /*27f0*/  F2F.F64.F32 R18, R18 ;  /* 0x0000001200127310 */ /* 0x000e220000201800 */
[----:B---3--:R-:W-:-:S07]  /*2800*/  FMNMX R8, R28, R11, !PT ;  /* 0x0000000b1c087209 */ /* 0x008fce0007800000 */
[----:B------:R-:W1:Y:S01]  /*2810*/  F2F.F64.F32 R20, R8 ;  /* 0x0000000800147310 */ /* 0x000e620000201800 */
[----:B0-----:R-:W-:-:S06]  /*2820*/  DSETP.NE.AND P0, PT, |R18|, +INF , PT ;  /* 0x7ff000001200742a */ /* 0x001fcc0003f05200 */
[----:B-1----:R-:W-:-:S06]  /*2830*/  DSETP.EQU.OR P0, PT, |R20|, +INF , !P0 ;  /* 0x7ff000001400742a */ /* 0x002fcc000470a600 */
[----:B------:R-:W-:-:S14]  /*2840*/  DSETP.EQU.OR P0, PT, |R22|, +INF , P0 ;  /* 0x7ff000001600742a */ /* 0x000fdc000070a600 */
[----:B------:R-:W-:Y:S05]  /*2850*/  @P0 BRA `(.L_x_99) ;  /* 0x0000000000580947 */ /* 0x000fea0003800000 */
[----:B------:R-:W-:-:S08]  /*2860*/  DADD R20, R20, -R18 ;  /* 0x0000000014147229 */ /* 0x000fd00000000812 */
[----:B------:R-:W-:-:S14]  /*2870*/  DSETP.NE.AND P0, PT, R20, RZ, PT ;  /* 0x000000ff1400722a */ /* 0x000fdc0003f05000 */
[----:B------:R-:W-:Y:S05]  /*2880*/  @!P0 BRA `(.L_x_99) ;  /* 0x00000000004c8947 */ /* 0x000fea0003800000 */
[----:B------:R-:W0:Y:S01]  /*2890*/  MUFU.RCP64H R11, R21 ;  /* 0x00000015000b7308 */ /* 0x000e220000001800 */
[----:B------:R-:W-:Y:S01]  /*28a0*/  IMAD.MOV.U32 R10, RZ, RZ, 0x1 ;  /* 0x00000001ff0a7424 */ /* 0x000fe200078e00ff */
[----:B------:R-:W-:-:S10]  /*28b0*/  DADD R18, -R18, R22 ;  /* 0x0000000012127229 */ /* 0x000fd40000000116 */
[----:B------:R-:W-:Y:S01]  /*28c0*/  FSETP.GEU.AND P1, PT, |R19|, 6.5827683646048100446e-37, PT ;  /* 0x036000001300780b */ /* 0x000fe20003f2e200 */
        /* <DEDUP_REMOVED lines=13> */
.L_x_100:
[----:B------:R-:W-:-:S06]  /*29a0*/  DMUL R36, R36, 100 ;  /* 0x4059000024247828 */ /* 0x000fcc0000000000 */
[----:B------:R2:W3:Y:S05]  /*29b0*/  F2F.F32.F64 R0, R36 ;  /* 0x0000002400007310 */ /* 0x0004ea0000301000 */
.L_x_99:
[----:B------:R-:W4:Y:S04]  /*29c0*/  LDG.E.CONSTANT R42, desc[UR12][R42.64+0xc] ;  /* 0x00000c0c2a2a7981 */ /* 0x000f28000c1e9900 */
[----:B------:R-:W4:Y:S01]  /*29d0*/  LDG.E.CONSTANT R41, desc[UR12][R40.64+0x8] ;  /* 0x0000080c28297981 */ /* 0x000f22000c1e9900 */
[----:B---3--:R-:W3:Y:S01]  /*29e0*/  F2F.F64.F32 R10, R0 ;  /* 0x00000000000a7310 */ /* 0x008ee20000201800 */
[----:B------:R-:W-:Y:S01]  /*29f0*/  FSETP.NAN.AND P0, PT, R0, R0, PT ;  /* 0x000000000000720b */ /* 0x000fe20003f08000 */
[----:B------:R-:W-:Y:S02]  /*2a00*/  VIADD R28, R16, 0x1 ;  /* 0x00000001101c7836 */ /* 0x000fe40000000000 */
[----:B------:R-:W-:-:S10]  /*2a10*/  IMAD.MOV.U32 R8, RZ, RZ, 0x7fffffff ;  /* 0x7fffffffff087424 */ /* 0x000fd400078e00ff */
[----:B------:R-:W-:Y:S01]  /*2a20*/  @P0 IMAD.MOV R28, RZ, RZ, R16 ;  /* 0x000000ffff1c0224 */ /* 0x000fe200078e0210 */
[----:B---3--:R-:W-:-:S10]  /*2a30*/  DADD R10, R10, R38 ;  /* 0x000000000a0a7229 */ /* 0x008fd40000000026 */
[----:B------:R-:W-:Y:S02]  /*2a40*/  FSEL R38, R10, R38, !P0 ;  /* 0x000000260a267208 */ /* 0x000fe40004000000 */
[----:B------:R-:W-:Y:S02]  /*2a50*/  FSEL R39, R11, R39, !P0 ;  /* 0x000000270b277208 */ /* 0x000fe40004000000 */
[----:B----4-:R-:W-:-:S13]  /*2a60*/  ISETP.NE.AND P1, PT, R42, R41, PT ;  /* 0x000000292a00720c */ /* 0x010fda0003f25270 */
[----:B------:R-:W-:Y:S05]  /*2a70*/  @P1 BRA `(.L_x_101) ;  /* 0x0000000000e81947 */ /* 0x000fea0003800000 */
[----:B------:R-:W3:Y:S01]  /*2a80*/  LDG.E.CONSTANT R13, desc[UR12][R32.64] ;  /* 0x0000000c200d7981 */ /* 0x000ee2000c1e9900 */
[----:B------:R-:W3:Y:S08]  /*2a90*/  LDC.64 R10, c[0x0][0x3a0] ;  /* 0x0000e800ff0a7b82 */ /* 0x000ef00000000a00 */
[----:B------:R-:W4:Y:S01]  /*2aa0*/  LDC.64 R18, c[0x0][0x3b0] ;  /* 0x0000ec00ff127b82 */ /* 0x000f220000000a00 */
[----:B---3--:R-:W-:-:S07]  /*2ab0*/  IMAD.WIDE R20, R13, 0x4, R10 ;  /* 0x000000040d147825 */ /* 0x008fce00078e020a */
[----:B------:R-:W3:Y:S01]  /*2ac0*/  LDC.64 R10, c[0x0][0x3a8] ;  /* 0x0000ea00ff0a7b82 */ /* 0x000ee20000000a00 */
[----:B------:R-:W5:Y:S01]  /*2ad0*/  LDG.E.CONSTANT R20, desc[UR12][R20.64] ;  /* 0x0000000c14147981 */ /* 0x000f62000c1e9900 */
[----:B------:R-:W-:-:S05]  /*2ae0*/  IMAD.MOV.U32 R0, RZ, RZ, -0x1 ;  /* 0xffffffffff007424 */ /* 0x000fca00078e00ff */
[----:B------:R-:W-:Y:S02]  /*2af0*/  SHF.L.U32 R0, R0, R13, RZ ;  /* 0x0000000d00007219 */ /* 0x000fe400000006ff */
[----:B------:R-:W0:Y:S02]  /*2b00*/  LDC.64 R12, c[0x0][0x390] ;  /* 0x0000e400ff0c7b82 */ /* 0x000e240000000a00 */
[----:B0-----:R-:W-:-:S06]  /*2b10*/  IMAD.WIDE R12, R27, 0x4, R12 ;  /* 0x000000041b0c7825 */ /* 0x001fcc00078e020c */
[----:B------:R-:W2:Y:S01]  /*2b20*/  LDG.E.CONSTANT R12, desc[UR12][R12.64+0x8] ;  /* 0x0000080c0c0c7981 */ /* 0x000ea2000c1e9900 */
[C---:B-----5:R-:W-:Y:S02]  /*2b30*/  IADD3 R17, P0, PT, R20.reuse, R17, RZ ;  /* 0x0000001114117210 */ /* 0x060fe40007f1e0ff */
[C---:B------:R-:W-:Y:S02]  /*2b40*/  IADD3 R0, PT, PT, R20.reuse, R27, R0 ;  /* 0x0000001b14007210 */ /* 0x040fe40007ffe000 */
[----:B------:R-:W-:Y:S01]  /*2b50*/  LEA.HI.X.SX32 R26, R20, R26, 0x1, P0 ;  /* 0x0000001a141a7211 */ /* 0x000fe200000f0eff */
[C---:B------:R-:W-:Y:S02]  /*2b60*/  IMAD.SHL.U32 R16, R17.reuse, 0x4, RZ ;  /* 0x0000000411107824 */ /* 0x040fe400078e00ff */
[----:B------:R-:W-:Y:S01]  /*2b70*/  VIADD R25, R0, 0x3 ;  /* 0x0000000300197836 */ /* 0x000fe20000000000 */
[----:B------:R-:W-:Y:S02]  /*2b80*/  SHF.L.U64.HI R26, R17, 0x2, R26 ;  /* 0x00000002111a7819 */ /* 0x000fe4000001021a */
[----:B-1----:R-:W-:Y:S01]  /*2b90*/  IADD3 R20, P0, PT, R16, UR8, RZ ;  /* 0x0000000810147c10 */ /* 0x002fe2000ff1e0ff */
[----:B----4-:R-:W-:-:S03]  /*2ba0*/  IMAD.WIDE R22, R25, 0x4, R18 ;  /* 0x0000000419167825 */ /* 0x010fc600078e0212 */
[----:B------:R-:W-:Y:S02]  /*2bb0*/  IADD3.X R21, PT, PT, R26, UR9, RZ, P0, !PT ;  /* 0x000000091a157c10 */ /* 0x000fe400087fe4ff */
[----:B------:R-:W-:Y:S01]  /*2bc0*/  IADD3 R16, P0, PT, R16, UR6, RZ ;  /* 0x0000000610107c10 */ /* 0x000fe2000ff1e0ff */
[----:B------:R-:W4:Y:S01]  /*2bd0*/  LDG.E.CONSTANT R23, desc[UR12][R22.64] ;  /* 0x0000000c16177981 */ /* 0x000f22000c1e9900 */
[----:B---3--:R-:W-:-:S03]  /*2be0*/  IMAD.WIDE R18, R25, 0x4, R10 ;  /* 0x0000000419127825 */ /* 0x008fc600078e020a */
[----:B------:R-:W4:Y:S01]  /*2bf0*/  LDG.E.CONSTANT R20, desc[UR12][R20.64+0x8] ;  /* 0x0000080c14147981 */ /* 0x000f22000c1e9900 */
[----:B------:R-:W-:-:S03]  /*2c00*/  IADD3.X R17, PT, PT, R26, UR7, RZ, P0, !PT ;  /* 0x000000071a117c10 */ /* 0x000fc600087fe4ff */
[----:B------:R-:W3:Y:S04]  /*2c10*/  LDG.E.CONSTANT R19, desc[UR12][R18.64] ;  /* 0x0000000c12137981 */ /* 0x000ee8000c1e9900 */
[----:B------:R-:W3:Y:S01]  /*2c20*/  LDG.E.CONSTANT R16, desc[UR12][R16.64+0x8] ;  /* 0x0000080c10107981 */ /* 0x000ee2000c1e9900 */
[----:B--2---:R-:W-:Y:S01]  /*2c30*/  F2F.F64.F32 R24, R12 ;  /* 0x0000000c00187310 */ /* 0x004fe20000201800 */
[----:B----4-:R-:W-:-:S07]  /*2c40*/  FMNMX R10, R20, R23, PT ;  /* 0x00000017140a7209 */ /* 0x010fce0003800000 */
        /* <DEDUP_REMOVED lines=27> */
.L_x_102:
[----:B------:R-:W-:-:S06]  /*2e00*/  DMUL R36, R36, 100 ;  /* 0x4059000024247828 */ /* 0x000fcc0000000000 */
[----:B------:R3:W4:Y:S05]  /*2e10*/  F2F.F32.F64 R8, R36 ;  /* 0x0000002400087310 */ /* 0x00072a0000301000 */
.L_x_101:
[----:B----4-:R-:W4:Y:S01]  /*2e20*/  F2F.F64.F32 R10, R8 ;  /* 0x00000008000a7310 */ /* 0x010f220000201800 */
[----:B------:R-:W-:Y:S01]  /*2e30*/  UIADD3 UR4, UPT, UPT, UR4, 0x2, URZ ;  /* 0x0000000204047890 */ /* 0x000fe2000fffe0ff */
[----:B------:R-:W-:Y:S01]  /*2e40*/  LOP3.LUT R0, R7, 0xfffffffe, RZ, 0xc0, !PT ;  /* 0xfffffffe07007812 */ /* 0x000fe200078ec0ff */
[----:B------:R-:W-:Y:S01]  /*2e50*/  VIADD R16, R28, 0x1 ;  /* 0x000000011c107836 */ /* 0x000fe20000000000 */
[----:B------:R-:W-:-:S03]  /*2e60*/  FSETP.NAN.AND P0, PT, R8, R8, PT ;  /* 0x000000080800720b */ /* 0x000fc60003f08000 */
[----:B------:R-:W-:Y:S01]  /*2e70*/  ISETP.NE.AND P1, PT, R0, UR4, PT ;  /* 0x0000000400007c0c */ /* 0x000fe2000bf25270 */
[----:B----4-:R-:W-:-:S09]  /*2e80*/  DADD R10, R10, R38 ;  /* 0x000000000a0a7229 */ /* 0x010fd20000000026 */
[----:B------:R-:W-:Y:S01]  /*2e90*/  @P0 IMAD.MOV R16, RZ, RZ, R28 ;  /* 0x000000ffff100224 */ /* 0x000fe200078e021c */
[----:B------:R-:W-:Y:S02]  /*2ea0*/  FSEL R38, R10, R38, !P0 ;  /* 0x000000260a267208 */ /* 0x000fe40004000000 */
[----:B------:R-:W-:Y:S01]  /*2eb0*/  FSEL R39, R11, R39, !P0 ;  /* 0x000000270b277208 */ /* 0x000fe20004000000 */
[----:B------:R-:W-:Y:S06]  /*2ec0*/  @P1 BRA `(.L_x_103) ;  /* 0xfffffff400981947 */ /* 0x000fec000383ffff */
.L_x_98:
[----:B------:R-:W-:-:S04]  /*2ed0*/  LOP3.LUT R7, R7, 0x1, RZ, 0xc0, !PT ;  /* 0x0000000107077812 */ /* 0x000fc800078ec0ff */
[----:B------:R-:W-:-:S13]  /*2ee0*/  ISETP.NE.U32.AND P0, PT, R7, 0x1, PT ;  /* 0x000000010700780c */ /* 0x000fda0003f05070 */
[----:B------:R-:W-:Y:S05]  /*2ef0*/  @P0 BRA `(.L_x_104) ;  /* 0x0000000400480947 */ /* 0x000fea0003800000 */
[----:B------:R-:W4:Y:S01]  /*2f00*/  LDC.64 R12, c[0x0][0x3b8] ;  /* 0x0000ee00ff0c7b82 */ /* 0x000f220000000a00 */
[----:B------:R-:W-:Y:S02]  /*2f10*/  IADD3 R17, P0, P1, R6, 0x1, -R5 ;  /* 0x0000000106117810 */ /* 0x000fe4000791e805 */
[----:B------:R-:W-:-:S04]  /*2f20*/  SHF.R.S32.HI R7, RZ, 0x1f, R6 ;  /* 0x0000001fff077819 */ /* 0x000fc80000011406 */
[----:B------:R-:W-:Y:S01]  /*2f30*/  IADD3.X R22, PT, PT, R7, -0x1, RZ, P0, P1 ;  /* 0xffffffff07167810 */ /* 0x000fe200007e24ff */
[----:B------:R-:W5:Y:S01]  /*2f40*/  LDC.64 R10, c[0x0][0x3b8] ;  /* 0x0000ee00ff0a7b82 */ /* 0x000f620000000a00 */
[----:B----4-:R-:W-:-:S04]  /*2f50*/  LEA R12, P0, R17, R12, 0x2 ;  /* 0x0000000c110c7211 */ /* 0x010fc800078010ff */
[----:B------:R-:W-:Y:S01]  /*2f60*/  LEA.HI.X R13, R17, R13, R22, 0x2, P0 ;  /* 0x0000000d110d7211 */ /* 0x000fe200000f1416 */
[----:B-----5:R-:W-:-:S05]  /*2f70*/  IMAD.WIDE R10, R6, 0x4, R10 ;  /* 0x00000004060a7825 */ /* 0x020fca00078e020a */
[----:B------:R-:W4:Y:S04]  /*2f80*/  LDG.E.CONSTANT R13, desc[UR12][R12.64+0x4] ;  /* 0x0000040c0c0d7981 */ /* 0x000f28000c1e9900 */
[----:B------:R-:W4:Y:S01]  /*2f90*/  LDG.E.CONSTANT R10, desc[UR12][R10.64+0x8] ;  /* 0x0000080c0a0a7981 */ /* 0x000f22000c1e9900 */
[----:B------:R-:W-:Y:S01]  /*2fa0*/  IMAD.MOV.U32 R0, RZ, RZ, 0x7fffffff ;  /* 0x7fffffffff007424 */ /* 0x000fe200078e00ff */
[----:B----4-:R-:W-:-:S13]  /*2fb0*/  ISETP.NE.AND P0, PT, R10, R13, PT ;  /* 0x0000000d0a00720c */ /* 0x010fda0003f05270 */
[----:B------:R-:W-:Y:S05]  /*2fc0*/  @P0 BRA `(.L_x_105) ;  /* 0x0000000000f40947 */ /* 0x000fea0003800000 */
[----:B------:R-:W4:Y:S01]  /*2fd0*/  LDG.E.CONSTANT R33, desc[UR12][R32.64] ;  /* 0x0000000c20217981 */ /* 0x000f22000c1e9900 */
[----:B------:R-:W4:Y:S01]  /*2fe0*/  LDC.64 R10, c[0x0][0x3a0] ;  /* 0x0000e800ff0a7b82 */ /* 0x000f220000000a00 */
[----:B0-----:R-:W0:Y:S01]  /*2ff0*/  LDCU.64 UR6, c[0x0][0x3b0] ;  /* 0x00007600ff0677ac */ /* 0x001e220008000a00 */
[----:B------:R-:W-:Y:S01]  /*3000*/  IMAD.MOV.U32 R8, RZ, RZ, -0x1 ;  /* 0xffffffffff087424 */ /* 0x000fe200078e00ff */
[----:B------:R-:W5:Y:S05]  /*3010*/  LDCU.64 UR4, c[0x0][0x3a8] ;  /* 0x00007500ff0477ac */ /* 0x000f6a0008000a00 */
[----:B------:R-:W1:Y:S08]  /*3020*/  LDC.64 R20, c[0x0][0x3b0] ;  /* 0x0000ec00ff147b82 */ /* 0x000e700000000a00 */
[----:B------:R-:W2:Y:S01]  /*3030*/  LDC.64 R12, c[0x0][0x3a8] ;  /* 0x0000ea00ff0c7b82 */ /* 0x000ea20000000a00 */
[----:B----4-:R-:W-:Y:S01]  /*3040*/  IMAD.WIDE R18, R33, 0x4, R10 ;  /* 0x0000000421127825 */ /* 0x010fe200078e020a */
[----:B------:R-:W-:-:S06]  /*3050*/  SHF.L.U32 R23, R8, R33, RZ ;  /* 0x0000002108177219 */ /* 0x000fcc00000006ff */
[----:B------:R-:W4:Y:S01]  /*3060*/  LDC.64 R10, c[0x0][0x390] ;  /* 0x0000e400ff0a7b82 */ /* 0x000f220000000a00 */
[----:B------:R-:W3:Y:S02]  /*3070*/  LDG.E.CONSTANT R18, desc[UR12][R18.64] ;  /* 0x0000000c12127981 */ /* 0x000ee4000c1e9900 */
[C---:B---3--:R-:W-:Y:S02]  /*3080*/  IADD3 R17, P0, PT, R18.reuse, R17, RZ ;  /* 0x0000001112117210 */ /* 0x048fe40007f1e0ff */
[C---:B------:R-:W-:Y:S02]  /*3090*/  IADD3 R8, PT, PT, R18.reuse, R6, R23 ;  /* 0x0000000612087210 */ /* 0x040fe40007ffe017 */
[----:B------:R-:W-:Y:S01]  /*30a0*/  LEA.HI.X.SX32 R22, R18, R22, 0x1, P0 ;  /* 0x0000001612167211 */ /* 0x000fe200000f0eff */
[----:B------:R-:W-:-:S03]  /*30b0*/  IMAD.SHL.U32 R24, R17, 0x4, RZ ;  /* 0x0000000411187824 */ /* 0x000fc600078e00ff */
[----:B------:R-:W-:Y:S01]  /*30c0*/  SHF.L.U64.HI R19, R17, 0x2, R22 ;  /* 0x0000000211137819 */ /* 0x000fe20000010216 */
[----:B------:R-:W-:Y:S01]  /*30d0*/  VIADD R17, R8, 0x2 ;  /* 0x0000000208117836 */ /* 0x000fe20000000000 */
[----:B0-----:R-:W-:-:S03]  /*30e0*/  IADD3 R22, P0, PT, R24, UR6, RZ ;  /* 0x0000000618167c10 */ /* 0x001fc6000ff1e0ff */
[----:B-1----:R-:W-:Y:S01]  /*30f0*/  IMAD.WIDE R20, R17, 0x4, R20 ;  /* 0x0000000411147825 */ /* 0x002fe200078e0214 */
[----:B------:R-:W-:Y:S02]  /*3100*/  IADD3.X R23, PT, PT, R19, UR7, RZ, P0, !PT ;  /* 0x0000000713177c10 */ /* 0x000fe400087fe4ff */
[----:B-----5:R-:W-:Y:S01]  /*3110*/  IADD3 R18, P0, PT, R24, UR4, RZ ;  /* 0x0000000418127c10 */ /* 0x020fe2000ff1e0ff */
[----:B--2---:R-:W-:Y:S02]  /*3120*/  IMAD.WIDE R12, R17, 0x4, R12 ;  /* 0x00000004110c7825 */ /* 0x004fe400078e020c */
[----:B------:R-:W2:Y:S01]  /*3130*/  LDG.E.CONSTANT R22, desc[UR12][R22.64+0x4] ;  /* 0x0000040c16167981 */ /* 0x000ea2000c1e9900 */
[----:B------:R-:W-:-:S03]  /*3140*/  IADD3.X R19, PT, PT, R19, UR5, RZ, P0, !PT ;  /* 0x0000000513137c10 */ /* 0x000fc600087fe4ff */
[----:B------:R-:W2:Y:S01]  /*3150*/  LDG.E.CONSTANT R21, desc[UR12][R20.64] ;  /* 0x0000000c14157981 */ /* 0x000ea2000c1e9900 */
[----:B----4-:R-:W-:-:S03]  /*3160*/  LEA R10, P0, R6, R10, 0x2 ;  /* 0x0000000a060a7211 */ /* 0x010fc600078010ff */
[----:B------:R-:W3:Y:S04]  /*3170*/  LDG.E.CONSTANT R18, desc[UR12][R18.64+0x4] ;  /* 0x0000040c12127981 */ /* 0x000ee8000c1e9900 */
[----:B------:R-:W3:Y:S01]  /*3180*/  LDG.E.CONSTANT R13, desc[UR12][R12.64] ;  /* 0x0000000c0c0d7981 */ /* 0x000ee2000c1e9900 */
[----:B------:R-:W-:-:S05]  /*3190*/  LEA.HI.X R11, R6, R11, R7, 0x2, P0 ;  /* 0x0000000b060b7211 */ /* 0x000fca00000f1407 */
[----:B------:R-:W4:Y:S01]  /*31a0*/  LDG.E.CONSTANT R10, desc[UR12][R10.64+0x4] ;  /* 0x0000040c0a0a7981 */ /* 0x000f22000c1e9900 */
[----:B--2---:R-:W-:-:S06]  /*31b0*/  FMNMX R6, R22, R21, PT ;  /* 0x0000001516067209 */ /* 0x004fcc0003800000 */
[----:B------:R-:W0:Y:S01]  /*31c0*/  F2F.F64.F32 R6, R6 ;  /* 0x0000000600067310 */ /* 0x000e220000201800 */
[----:B---3--:R-:W-:-:S07]  /*31d0*/  FMNMX R22, R18, R13, !PT ;  /* 0x0000000d12167209 */ /* 0x008fce0007800000 */
[----:B------:R-:W1:Y:S01]  /*31e0*/  F2F.F64.F32 R22, R22 ;  /* 0x0000001600167310 */ /* 0x000e620000201800 */
[----:B0-----:R-:W-:-:S07]  /*31f0*/  DSETP.NE.AND P0, PT, |R6|, +INF , PT ;  /* 0x7ff000000600742a */ /* 0x001fce0003f05200 */
[----:B----4-:R-:W0:Y:S01]  /*3200*/  F2F.F64.F32 R24, R10 ;  /* 0x0000000a00187310 */ /* 0x010e220000201800 */
[----:B-1----:R-:W-:-:S06]  /*3210*/  DSETP.EQU.OR P0, PT, |R22|, +INF , !P0 ;  /* 0x7ff000001600742a */ /* 0x002fcc000470a600 */
[----:B0-----:R-:W-:-:S14]  /*3220*/  DSETP.EQU.OR P0, PT, |R24|, +INF , P0 ;  /* 0x7ff000001800742a */ /* 0x001fdc000070a600 */
        /* <DEDUP_REMOVED lines=21> */
.L_x_106:
[----:B------:R-:W-:-:S06]  /*3380*/  DMUL R36, R36, 100 ;  /* 0x4059000024247828 */ /* 0x000fcc0000000000 */
[----:B------:R4:W0:Y:S05]  /*3390*/  F2F.F32.F64 R0, R36 ;  /* 0x0000002400007310 */ /* 0x00082a0000301000 */
.L_x_105:
[----:B0-----:R-:W0:Y:S01]  /*33a0*/  F2F.F64.F32 R6, R0 ;  /* 0x0000000000067310 */ /* 0x001e220000201800 */
[----:B------:R-:W-:Y:S01]  /*33b0*/  FSETP.NAN.AND P0, PT, R0, R0, PT ;  /* 0x000000000000720b */ /* 0x000fe20003f08000 */
[----:B------:R-:W-:-:S12]  /*33c0*/  VIADD R8, R16, 0x1 ;  /* 0x0000000110087836 */ /* 0x000fd80000000000 */
[----:B------:R-:W-:Y:S01]  /*33d0*/  @P0 IMAD.MOV R8, RZ, RZ, R16 ;  /* 0x000000ffff080224 */ /* 0x000fe200078e0210 */
[----:B0-----:R-:W-:-:S03]  /*33e0*/  DADD R6, R38, R6 ;  /* 0x0000000026067229 */ /* 0x001fc60000000006 */
[----:B------:R-:W-:-:S07]  /*33f0*/  IMAD.MOV.U32 R16, RZ, RZ, R8 ;  /* 0x000000ffff107224 */ /* 0x000fce00078e0008 */
[----:B------:R-:W-:Y:S02]  /*3400*/  FSEL R38, R6, R38, !P0 ;  /* 0x0000002606267208 */ /* 0x000fe40004000000 */
[----:B------:R-:W-:-:S07]  /*3410*/  FSEL R39, R7, R39, !P0 ;  /* 0x0000002707277208 */ /* 0x000fce0004000000 */
.L_x_104:
[----:B------:R-:W-:Y:S01]  /*3420*/  ISETP.NE.AND P0, PT, R16, RZ, PT ;  /* 0x000000ff1000720c */ /* 0x000fe20003f05270 */
[----:B------:R-:W-:Y:S02]  /*3430*/  IMAD.MOV.U32 R26, RZ, RZ, 0x0 ;  /* 0x00000000ff1a7424 */ /* 0x000fe400078e00ff */
[----:B------:R-:W-:-:S10]  /*3440*/  IMAD.MOV.U32 R27, RZ, RZ, 0x7ff80000 ;  /* 0x7ff80000ff1b7424 */ /* 0x000fd400078e00ff */
[----:B------:R-:W-:Y:S05]  /*3450*/  @!P0 BRA `(.L_x_107) ;  /* 0x0000000000548947 */ /* 0x000fea0003800000 */
[----:B------:R-:W5:Y:S01]  /*3460*/  I2F.F64.U32 R20, R16 ;  /* 0x0000001000147312 */ /* 0x000f620000201800 */
[----:B------:R-:W-:Y:S01]  /*3470*/  IMAD.MOV.U32 R6, RZ, RZ, 0x1 ;  /* 0x00000001ff067424 */ /* 0x000fe200078e00ff */
[----:B------:R-:W-:-:S06]  /*3480*/  FSETP.GEU.AND P1, PT, |R39|, 6.5827683646048100446e-37, PT ;  /* 0x036000002700780b */ /* 0x000fcc0003f2e200 */
[----:B-----5:R-:W5:Y:S02]  /*3490*/  MUFU.RCP64H R7, R21 ;  /* 0x0000001500077308 */ /* 0x020f640000001800 */
[----:B-----5:R-:W-:-:S08]  /*34a0*/  DFMA R10, -R20, R6, 1 ;  /* 0x3ff00000140a742b */ /* 0x020fd00000000106 */
[----:B------:R-:W-:-:S08]  /*34b0*/  DFMA R10, R10, R10, R10 ;  /* 0x0000000a0a0a722b */ /* 0x000fd0000000000a */
[----:B------:R-:W-:-:S08]  /*34c0*/  DFMA R10, R6, R10, R6 ;  /* 0x0000000a060a722b */ /* 0x000fd00000000006 */
[----:B------:R-:W-:-:S08]  /*34d0*/  DFMA R6, -R20, R10, 1 ;  /* 0x3ff000001406742b */ /* 0x000fd0000000010a */
[----:B------:R-:W-:-:S08]  /*34e0*/  DFMA R6, R10, R6, R10 ;  /* 0x000000060a06722b */ /* 0x000fd0000000000a */
[----:B--234-:R-:W-:-:S08]  /*34f0*/  DMUL R36, R6, R38 ;  /* 0x0000002606247228 */ /* 0x01cfd00000000000 */
        /* <DEDUP_REMOVED lines=8> */
[----:B01----:R-:W-:Y:S05]  /*3580*/  CALL.REL.NOINC `($__internal_1_$__cuda_sm20_div_rn_f64_full) ;  /* 0x0000001000c07944 */ /* 0x003fea0003c00000 */
.L_x_108:
[----:B------:R-:W-:Y:S02]  /*3590*/  IMAD.MOV.U32 R26, RZ, RZ, R36 ;  /* 0x000000ffff1a7224 */ /* 0x000fe400078e0024 */
[----:B------:R-:W-:-:S07]  /*35a0*/  IMAD.MOV.U32 R27, RZ, RZ, R37 ;  /* 0x000000ffff1b7224 */ /* 0x000fce00078e0025 */
.L_x_107:
[----:B------:R-:W5:Y:S01]  /*35b0*/  LDC.64 R6, c[0x0][0x3f8] ;  /* 0x0000fe00ff067b82 */ /* 0x000f620000000a00 */
[----:B------:R-:W0:Y:S01]  /*35c0*/  F2F.F32.F64 R11, R26 ;  /* 0x0000001a000b7310 */ /* 0x000e220000301000 */
[----:B------:R-:W-:Y:S01]  /*35d0*/  IMAD.IADD R9, R4, 0x1, R9 ;  /* 0x0000000104097824 */ /* 0x000fe200078e0209 */
[----:B------:R-:W-:-:S03]  /*35e0*/  DSETP.NAN.AND P0, PT, R26, R26, PT ;  /* 0x0000001a1a00722a */ /* 0x000fc60003f08000 */
[----:B-----5:R-:W-:Y:S01]  /*35f0*/  IMAD.WIDE R8, R9, 0x4, R6 ;  /* 0x0000000409087825 */ /* 0x020fe200078e0206 */
[----:B------:R-:W-:-:S04]  /*3600*/  DADD R6, RZ, R26 ;  /* 0x00000000ff067229 */ /* 0x000fc8000000001a */
[----:B0-----:R0:W-:Y:S06]  /*3610*/  STG.E desc[UR12][R8.64], R11 ;  /* 0x0000000b08007986 */ /* 0x0011ec000c10190c */
[----:B------:R-:W-:Y:S02]  /*3620*/  FSEL R29, R7, RZ, !P0 ;  /* 0x000000ff071d7208 */ /* 0x000fe40004000000 */
[----:B------:R-:W-:Y:S02]  /*3630*/  FSEL R28, R6, RZ, !P0 ;  /* 0x000000ff061c7208 */ /* 0x000fe40004000000 */
[----:B------:R-:W-:-:S07]  /*3640*/  SEL R7, RZ, 0x1, P0 ;  /* 0x00000001ff077807 */ /* 0x000fce0000000000 */
.L_x_97:
[----:B------:R-:W0:Y:S01]  /*3650*/  LDCU UR4, c[0x0][0x3e8] ;  /* 0x00007d00ff0477ac */ /* 0x000e220008000800 */
[----:B------:R-:W-:Y:S01]  /*3660*/  DADD R32, -R2, 1 ;  /* 0x3ff0000002207429 */ /* 0x000fe20000000100 */
[----:B0-----:R-:W-:-:S04]  /*3670*/  VIMNMX R9, PT, PT, R15, UR4, PT ;  /* 0x000000040f097c48 */ /* 0x001fc8000bfe0100 */
[----:B------:R-:W-:-:S13]  /*3680*/  ISETP.GT.AND P0, PT, R9, R14, PT ;  /* 0x0000000e0900720c */ /* 0x000fda0003f04270 */
[----:B------:R-:W-:Y:S05]  /*3690*/  @!P0 BRA `(.L_x_109) ;  /* 0x0000000400a88947 */ /* 0x000fea0003800000 */
.L_x_115:
[----:B------:R-:W-:Y:S01]  /*36a0*/  ISETP.GE.AND P0, PT, R5, 0x1, PT ;  /* 0x000000010500780c */ /* 0x000fe20003f06270 */
[----:B------:R-:W-:Y:S02]  /*36b0*/  IMAD.MOV.U32 R16, RZ, RZ, R26 ;  /* 0x000000ffff107224 */ /* 0x000fe400078e001a */
[----:B--2---:R-:W-:Y:S02]  /*36c0*/  IMAD.MOV.U32 R17, RZ, RZ, R27 ;  /* 0x000000ffff117224 */ /* 0x004fe400078e001b */
[----:B------:R-:W-:Y:S02]  /*36d0*/  IMAD.MOV.U32 R10, RZ, RZ, 0x0 ;  /* 0x00000000ff0a7424 */ /* 0x000fe400078e00ff */
[----:B------:R-:W-:Y:S02]  /*36e0*/  IMAD.MOV.U32 R11, RZ, RZ, 0x7ff00000 ;  /* 0x7ff00000ff0b7424 */ /* 0x000fe400078e00ff */
[----:B------:R-:W-:Y:S02]  /*36f0*/  IMAD.MOV.U32 R20, RZ, RZ, 0x0 ;  /* 0x00000000ff147424 */ /* 0x000fe400078e00ff */
[----:B------:R-:W-:-:S02]  /*3700*/  IMAD.MOV.U32 R21, RZ, RZ, -0x100000 ;  /* 0xfff00000ff157424 */ /* 0x000fc400078e00ff */
[----:B0-----:R-:W-:Y:S05]  /*3710*/  @!P0 BRA `(.L_x_110) ;  /* 0x0000000000888947 */ /* 0x001fea0003800000 */
[----:B------:R-:W-:Y:S02]  /*3720*/  IMAD.IADD R13, R14, 0x1, -R5 ;  /* 0x000000010e0d7824 */ /* 0x000fe400078e0a05 */
[----:B------:R-:W-:Y:S02]  /*3730*/  IMAD.MOV.U32 R20, RZ, RZ, 0x0 ;  /* 0x00000000ff147424 */ /* 0x000fe400078e00ff */
[----:B------:R-:W-:Y:S02]  /*3740*/  IMAD.MOV.U32 R21, RZ, RZ, -0x100000 ;  /* 0xfff00000ff157424 */ /* 0x000fe400078e00ff */
[----:B------:R-:W-:Y:S02]  /*3750*/  IMAD.MOV.U32 R10, RZ, RZ, 0x0 ;  /* 0x00000000ff0a7424 */ /* 0x000fe400078e00ff */
[----:B------:R-:W-:-:S07]  /*3760*/  IMAD.MOV.U32 R11, RZ, RZ, 0x7ff00000 ;  /* 0x7ff00000ff0b7424 */ /* 0x000fce00078e00ff */
.L_x_112:
[----:B------:R-:W0:Y:S08]  /*3770*/  LDC.64 R22, c[0x0][0x388] ;  /* 0x0000e200ff167b82 */ /* 0x000e300000000a00 */
[----:B------:R-:W5:Y:S01]  /*3780*/  LDC.64 R18, c[0x0][0x380] ;  /* 0x0000e000ff127b82 */ /* 0x000f620000000a00 */
[----:B0-----:R-:W-:-:S05]  /*3790*/  IMAD.WIDE R22, R13, 0x4, R22 ;  /* 0x000000040d167825 */ /* 0x001fca00078e0216 */
[----:B------:R-:W2:Y:S01]  /*37a0*/  LDG.E.CONSTANT R6, desc[UR12][R22.64+0x4] ;  /* 0x0000040c16067981 */ /* 0x000ea2000c1e9900 */
[----:B-----5:R-:W-:-:S05]  /*37b0*/  IMAD.WIDE R18, R13, 0x4, R18 ;  /* 0x000000040d127825 */ /* 0x020fca00078e0212 */
[----:B------:R-:W5:Y:S01]  /*37c0*/  LDG.E.CONSTANT R0, desc[UR12][R18.64+0x4] ;  /* 0x0000040c12007981 */ /* 0x000f62000c1e9900 */
[----:B--234-:R-:W-:Y:S01]  /*37d0*/  IMAD.MOV.U32 R36, RZ, RZ, 0x7fffffff ;  /* 0x7fffffffff247424 */ /* 0x01cfe200078e00ff */
[----:B------:R-:W-:-:S04]  /*37e0*/  FSETP.NAN.AND P0, PT, R6, R6, PT ;  /* 0x000000060600720b */ /* 0x000fc80003f08000 */
[----:B-----5:R-:W-:-:S13]  /*37f0*/  FSETP.NAN.OR P0, PT, R0, R0, P0 ;  /* 0x000000000000720b */ /* 0x020fda0000708400 */
[----:B------:R-:W-:Y:S05]  /*3800*/  @P0 BRA `(.L_x_111) ;  /* 0x0000000000e00947 */ /* 0x000fea0003800000 */
[----:B------:R-:W0:Y:S01]  /*3810*/  F2F.F64.F32 R22, R0 ;  /* 0x0000000000167310 */ /* 0x000e220000201800 */
[----:B------:R-:W-:Y:S02]  /*3820*/  IMAD.MOV.U32 R25, RZ, RZ, R20 ;  /* 0x000000ffff197224 */ /* 0x000fe400078e0014 */
[----:B------:R-:W-:Y:S02]  /*3830*/  IMAD.MOV.U32 R8, RZ, RZ, R21 ;  /* 0x000000ffff087224 */ /* 0x000fe400078e0015 */
[----:B------:R-:W-:Y:S02]  /*3840*/  VIADD R13, R13, 0x1 ;  /* 0x000000010d0d7836 */ /* 0x000fe40000000000 */
[----:B------:R-:W-:Y:S01]  /*3850*/  IMAD.MOV.U32 R12, RZ, RZ, R11 ;  /* 0x000000ffff0c7224 */ /* 0x000fe200078e000b */
[----:B------:R-:W2:Y:S01]  /*3860*/  F2F.F64.F32 R18, R6 ;  /* 0x0000000600127310 */ /* 0x000ea20000201800 */
[----:B------:R-:W-:Y:S01]  /*3870*/  IMAD.MOV.U32 R35, RZ, RZ, R10 ;  /* 0x000000ffff237224 */ /* 0x000fe200078e000a */
[----:B0-----:R-:W-:Y:S01]  /*3880*/  DSETP.MAX.AND P0, P1, R22, R20, PT ;  /* 0x000000141600722a */ /* 0x001fe2000390f000 */
[----:B------:R-:W-:-:S05]  /*3890*/  IMAD.MOV.U32 R20, RZ, RZ, R22 ;  /* 0x000000ffff147224 */ /* 0x000fca00078e0016 */
[----:B------:R-:W-:Y:S02]  /*38a0*/  FSEL R21, R23, R8, P0 ;  /* 0x0000000817157208 */ /* 0x000fe40000000000 */
[----:B------:R-:W-:Y:S01]  /*38b0*/  SEL R20, R20, R25, P0 ;  /* 0x0000001914147207 */ /* 0x000fe20000000000 */
[----:B--2---:R-:W-:Y:S01]  /*38c0*/  DSETP.MIN.AND P2, P3, R18, R10, PT ;  /* 0x0000000a1200722a */ /* 0x004fe20003b40000 */
[----:B------:R-:W-:Y:S01]  /*38d0*/  ISETP.GE.AND P0, PT, R13, R14, PT ;  /* 0x0000000e0d00720c */ /* 0x000fe20003f06270 */
[----:B------:R-:W-:-:S03]  /*38e0*/  IMAD.MOV.U32 R10, RZ, RZ, R18 ;  /* 0x000000ffff0a7224 */ /* 0x000fc600078e0012 */
[----:B------:R-:W-:Y:S02]  /*38f0*/  @P1 LOP3.LUT R21, R8, 0x80000, RZ, 0xfc, !PT ;  /* 0x0008000008151812 */ /* 0x000fe400078efcff */
[----:B------:R-:W-:Y:S02]  /*3900*/  FSEL R11, R19, R12, P2 ;  /* 0x0000000c130b7208 */ /* 0x000fe40001000000 */
[----:B------:R-:W-:-:S05]  /*3910*/  SEL R10, R10, R35, P2 ;  /* 0x000000230a0a7207 */ /* 0x000fca0001000000 */
[----:B------:R-:W-:Y:S01]  /*3920*/  @P3 LOP3.LUT R11, R12, 0x80000, RZ, 0xfc, !PT ;  /* 0x000800000c0b3812 */ /* 0x000fe200078efcff */
[----:B------:R-:W-:Y:S06]  /*3930*/  @!P0 BRA `(.L_x_112) ;  /* 0xfffffffc008c8947 */ /* 0x000fec000383ffff */
.L_x_110:
[----:B------:R-:W0:Y:S02]  /*3940*/  LDC.64 R12, c[0x0][0x390] ;  /* 0x0000e400ff0c7b82 */ /* 0x000e240000000a00 */
[----:B0-----:R-:W-:-:S05]  /*3950*/  IMAD.WIDE.U32 R12, R14, 0x4, R12 ;  /* 0x000000040e0c7825 */ /* 0x001fca00078e000c */
[----:B------:R-:W5:Y:S01]  /*3960*/  LDG.E.CONSTANT R6, desc[UR12][R12.64] ;  /* 0x0000000c0c067981 */ /* 0x000f62000c1e9900 */
[----:B--234-:R-:W-:Y:S01]  /*3970*/  IMAD.MOV.U32 R36, RZ, RZ, 0x7fffffff ;  /* 0x7fffffffff247424 */ /* 0x01cfe200078e00ff */
[----:B-----5:R-:W-:-:S13]  /*3980*/  FSETP.NAN.AND P0, PT, R6, R6, PT ;  /* 0x000000060600720b */ /* 0x020fda0003f08000 */
        /* <DEDUP_REMOVED lines=11> */
[----:B------:R-:W-:-:S06]  /*3a40*/  IMAD.MOV.U32 R18, RZ, RZ, 0x1 ;  /* 0x00000001ff127424 */ /* 0x000fcc00078e00ff */
        /* <DEDUP_REMOVED lines=17> */
[----:B-1----:R-:W-:Y:S05]  /*3b60*/  CALL.REL.NOINC `($__internal_1_$__cuda_sm20_div_rn_f64_full) ;  /* 0x0000000c00487944 */ /* 0x002fea0003c00000 */
.L_x_113:
[----:B------:R-:W-:-:S10]  /*3b70*/  DMUL R36, R36, 100 ;  /* 0x4059000024247828 */ /* 0x000fd40000000000 */
[----:B------:R0:W2:Y:S02]  /*3b80*/  F2F.F32.F64 R36, R36 ;  /* 0x0000002400247310 */ /* 0x0000a40000301000 */
.L_x_111:
[----:B------:R-:W-:-:S06]  /*3b90*/  DSETP.NAN.AND P0, PT, R26, R26, PT ;  /* 0x0000001a1a00722a */ /* 0x000fcc0003f08000 */
[----:B--2---:R-:W-:-:S13]  /*3ba0*/  FSETP.NAN.OR P1, PT, R36, R36, P0 ;  /* 0x000000242400720b */ /* 0x004fda0000728400 */
[----:B------:R-:W2:Y:S02]  /*3bb0*/  @!P1 F2F.F64.F32 R10, R36 ;  /* 0x00000024000a9310 */ /* 0x000ea40000201800 */
[----:B--2---:R-:W-:-:S08]  /*3bc0*/  @!P1 DMUL R10, R10, R2 ;  /* 0x000000020a0a9228 */ /* 0x004fd00000000000 */
[----:B------:R-:W-:Y:S01]  /*3bd0*/  @!P1 DFMA R26, R32, R26, R10 ;  /* 0x0000001a201a922b */ /* 0x000fe2000000000a */
[----:B------:R-:W-:Y:S10]  /*3be0*/  @!P1 BRA `(.L_x_114) ;  /* 0x0000000000189947 */ /* 0x000ff40003800000 */
[----:B------:R-:W2:Y:S01]  /*3bf0*/  F2F.F64.F32 R10, R36 ;  /* 0x00000024000a7310 */ /* 0x000ea20000201800 */
[----:B------:R-:W-:Y:S02]  /*3c00*/  FSETP.NAN.AND P1, PT, R36, R36, PT ;  /* 0x000000242400720b */ /* 0x000fe40003f28000 */
[-C--:B--2---:R-:W-:Y:S02]  /*3c10*/  FSEL R27, R10, R16.reuse, P0 ;  /* 0x000000100a1b7208 */ /* 0x084fe40000000000 */
[-C--:B------:R-:W-:Y:S02]  /*3c20*/  FSEL R11, R11, R17.reuse, P0 ;  /* 0x000000110b0b7208 */ /* 0x080fe40000000000 */
[----:B------:R-:W-:Y:S02]  /*3c30*/  FSEL R26, R27, R16, !P1 ;  /* 0x000000101b1a7208 */ /* 0x000fe40004800000 */
[----:B------:R-:W-:-:S07]  /*3c40*/  FSEL R27, R11, R17, !P1 ;  /* 0x000000110b1b7208 */ /* 0x000fce0004800000 */
.L_x_114:
[----:B------:R-:W2:Y:S01]  /*3c50*/  LDC.64 R10, c[0x0][0x3f8] ;  /* 0x0000fe00ff0a7b82 */ /* 0x000ea20000000a00 */
[----:B------:R-:W3:Y:S01]  /*3c60*/  F2F.F32.F64 R17, R26 ;  /* 0x0000001a00117310 */ /* 0x000ee20000301000 */
[----:B------:R-:W-:Y:S01]  /*3c70*/  IMAD.IADD R13, R4, 0x1, R14 ;  /* 0x00000001040d7824 */ /* 0x000fe200078e020e */
[----:B------:R-:W-:Y:S01]  /*3c80*/  DSETP.NAN.AND P1, PT, R26, R26, PT ;  /* 0x0000001a1a00722a */ /* 0x000fe20003f28000 */
[----:B------:R-:W-:Y:S02]  /*3c90*/  VIADD R14, R14, 0x1 ;  /* 0x000000010e0e7836 */ /* 0x000fe40000000000 */
[----:B------:R-:W-:-:S03]  /*3ca0*/  VIADD R0, R7, 0x1 ;  /* 0x0000000107007836 */ /* 0x000fc60000000000 */
[----:B------:R-:W-:-:S08]  /*3cb0*/  ISETP.GE.AND P0, PT, R14, R9, PT ;  /* 0x000000090e00720c */ /* 0x000fd00003f06270 */
[----:B------:R-:W-:-:S04]  /*3cc0*/  @P1 IMAD.MOV R0, RZ, RZ, R7 ;  /* 0x000000ffff001224 */ /* 0x000fc800078e0207 */
[----:B------:R-:W-:Y:S02]  /*3cd0*/  IMAD.MOV.U32 R7, RZ, RZ, R0 ;  /* 0x000000ffff077224 */ /* 0x000fe400078e0000 */
[----:B--2---:R-:W-:Y:S01]  /*3ce0*/  IMAD.WIDE R10, R13, 0x4, R10 ;  /* 0x000000040d0a7825 */ /* 0x004fe200078e020a */
[----:B------:R-:W-:-:S04]  /*3cf0*/  DADD R12, R26, R28 ;  /* 0x000000001a0c7229 */ /* 0x000fc8000000001c */
[----:B---3--:R2:W-:Y:S06]  /*3d00*/  STG.E desc[UR12][R10.64], R17 ;  /* 0x000000110a007986 */ /* 0x0085ec000c10190c */
[----:B------:R-:W-:Y:S02]  /*3d10*/  FSEL R28, R12, R28, !P1 ;  /* 0x0000001c0c1c7208 */ /* 0x000fe40004800000 */
[----:B------:R-:W-:Y:S01]  /*3d20*/  FSEL R29, R13, R29, !P1 ;  /* 0x0000001d0d1d7208 */ /* 0x000fe20004800000 */
[----:B------:R-:W-:Y:S06]  /*3d30*/  @!P0 BRA `(.L_x_115) ;  /* 0xfffffff800588947 */ /* 0x000fec000383ffff */
.L_x_109:
[----:B------:R-:W5:Y:S01]  /*3d40*/  LDCU UR4, c[0x0][0x3e8] ;  /* 0x00007d00ff0477ac */ /* 0x000f620008000800 */
[----:B------:R-:W-:Y:S02]  /*3d50*/  IMAD.MOV.U32 R16, RZ, RZ, 0x0 ;  /* 0x00000000ff107424 */ /* 0x000fe400078e00ff */
[----:B--2---:R-:W-:Y:S01]  /*3d60*/  IMAD.MOV.U32 R17, RZ, RZ, 0x7ff80000 ;  /* 0x7ff80000ff117424 */ /* 0x004fe200078e00ff */
[----:B-----5:R-:W-:-:S13]  /*3d70*/  ISETP.GT.AND P0, PT, R15, UR4, PT ;  /* 0x000000040f007c0c */ /* 0x020fda000bf04270 */
[----:B------:R-:W-:Y:S05]  /*3d80*/  @P0 BRA `(.L_x_116) ;  /* 0x0000000000c00947 */ /* 0x000fea0003800000 */
[----:B------:R-:W-:Y:S01]  /*3d90*/  ISETP.NE.AND P0, PT, R7, RZ, PT ;  /* 0x000000ff0700720c */ /* 0x000fe20003f05270 */
[----:B------:R-:W-:Y:S02]  /*3da0*/  IMAD.MOV.U32 R16, RZ, RZ, 0x0 ;  /* 0x00000000ff107424 */ /* 0x000fe400078e00ff */
[----:B------:R-:W-:-:S10]  /*3db0*/  IMAD.MOV.U32 R17, RZ, RZ, 0x7ff80000 ;  /* 0x7ff80000ff117424 */ /* 0x000fd400078e00ff */
[----:B------:R-:W-:Y:S05]  /*3dc0*/  @!P0 BRA `(.L_x_117) ;  /* 0x0000000000548947 */ /* 0x000fea0003800000 */
[----:B------:R-:W2:Y:S01]  /*3dd0*/  I2F.F64.U32 R20, R7 ;  /* 0x0000000700147312 */ /* 0x000ea20000201800 */
[----:B------:R-:W-:Y:S01]  /*3de0*/  IMAD.MOV.U32 R8, RZ, RZ, 0x1 ;  /* 0x00000001ff087424 */ /* 0x000fe200078e00ff */
[----:B------:R-:W-:-:S06]  /*3df0*/  FSETP.GEU.AND P1, PT, |R29|, 6.5827683646048100446e-37, PT ;  /* 0x036000001d00780b */ /* 0x000fcc0003f2e200 */
[----:B--2---:R-:W2:Y:S02]  /*3e00*/  MUFU.RCP64H R9, R21 ;  /* 0x0000001500097308 */ /* 0x004ea40000001800 */
[----:B--2---:R-:W-:-:S08]  /*3e10*/  DFMA R10, -R20, R8, 1 ;  /* 0x3ff00000140a742b */ /* 0x004fd00000000108 */
[----:B------:R-:W-:-:S08]  /*3e20*/  DFMA R10, R10, R10, R10 ;  /* 0x0000000a0a0a722b */ /* 0x000fd0000000000a */
[----:B------:R-:W-:-:S08]  /*3e30*/  DFMA R10, R8, R10, R8 ;  /* 0x0000000a080a722b */ /* 0x000fd00000000008 */
[----:B------:R-:W-:-:S08]  /*3e40*/  DFMA R8, -R20, R10, 1 ;  /* 0x3ff000001408742b */ /* 0x000fd0000000010a */
[----:B------:R-:W-:-:S08]  /*3e50*/  DFMA R8, R10, R8, R10 ;  /* 0x000000080a08722b */ /* 0x000fd0000000000a */
[----:B0--34-:R-:W-:-:S08]  /*3e60*/  DMUL R36, R8, R28 ;  /* 0x0000001c08247228 */ /* 0x019fd00000000000 */
        /* <DEDUP_REMOVED lines=9> */
.L_x_118:
[----:B------:R-:W-:Y:S02]  /*3f00*/  IMAD.MOV.U32 R16, RZ, RZ, R36 ;  /* 0x000000ffff107224 */ /* 0x000fe400078e0024 */
[----:B------:R-:W-:-:S07]  /*3f10*/  IMAD.MOV.U32 R17, RZ, RZ, R37 ;  /* 0x000000ffff117224 */ /* 0x000fce00078e0025 */
.L_x_117:
[----:B------:R-:W2:Y:S01]  /*3f20*/  LDCU.128 UR4, c[0x0][0x400] ;  /* 0x00008000ff0477ac */ /* 0x000ea20008000c00 */
[----:B------:R-:W-:Y:S01]  /*3f30*/  IADD3 R12, P0, PT, R4, R15, RZ ;  /* 0x0000000f040c7210 */ /* 0x000fe20007f1e0ff */
[----:B------:R-:W5:Y:S01]  /*3f40*/  F2F.F32.F64 R13, R16 ;  /* 0x00000010000d7310 */ /* 0x000f620000301000 */
[----:B------:R-:W-:Y:S01]  /*3f50*/  SHF.R.S32.HI R7, RZ, 0x1f, R15 ;  /* 0x0000001fff077819 */ /* 0x000fe2000001140f */
[----:B-1----:R-:W1:Y:S02]  /*3f60*/  LDCU.64 UR8, c[0x0][0x3f8] ;  /* 0x00007f00ff0877ac */ /* 0x002e640008000a00 */
[----:B------:R-:W-:Y:S01]  /*3f70*/  IMAD.SHL.U32 R10, R12, 0x4, RZ ;  /* 0x000000040c0a7824 */ /* 0x000fe200078e00ff */
[----:B------:R-:W-:-:S04]  /*3f80*/  LEA.HI.X.SX32 R7, R4, R7, 0x1, P0 ;  /* 0x0000000704077211 */ /* 0x000fc800000f0eff */
[----:B------:R-:W-:Y:S02]  /*3f90*/  SHF.L.U64.HI R12, R12, 0x2, R7 ;  /* 0x000000020c0c7819 */ /* 0x000fe40000010207 */
[C---:B--2---:R-:W-:Y:S02]  /*3fa0*/  IADD3 R6, P0, PT, R10.reuse, UR4, RZ ;  /* 0x000000040a067c10 */ /* 0x044fe4000ff1e0ff */
[----:B-1----:R-:W-:Y:S02]  /*3fb0*/  IADD3 R8, P1, PT, R10, UR8, RZ ;  /* 0x000000080a087c10 */ /* 0x002fe4000ff3e0ff */
[C---:B------:R-:W-:Y:S02]  /*3fc0*/  IADD3.X R7, PT, PT, R12.reuse, UR5, RZ, P0, !PT ;  /* 0x000000050c077c10 */ /* 0x040fe400087fe4ff */
[----:B------:R-:W-:-:S03]  /*3fd0*/  IADD3.X R9, PT, PT, R12, UR9, RZ, P1, !PT ;  /* 0x000000090c097c10 */ /* 0x000fc60008ffe4ff */
[----:B-----5:R2:W-:Y:S04]  /*3fe0*/  STG.E desc[UR12][R6.64+-0x4], R13 ;  /* 0xfffffc0d06007986 */ /* 0x0205e8000c10190c */
[----:B------:R-:W5:Y:S01]  /*3ff0*/  LDG.E R8, desc[UR12][R8.64+-0x4] ;  /* 0xfffffc0c08087981 */ /* 0x000f62000c1e1900 */
[----:B------:R-:W-:Y:S01]  /*4000*/  FADD R11, R13, R13 ;  /* 0x0000000d0d0b7221 */ /* 0x000fe20000000000 */
[----:B------:R-:W-:Y:S01]  /*4010*/  DSETP.NAN.AND P1, PT, R16, R16, PT ;  /* 0x000000101000722a */ /* 0x000fe20003f28000 */
[----:B------:R-:W-:Y:S02]  /*4020*/  IADD3 R10, P2, PT, R10, UR6, RZ ;  /* 0x000000060a0a7c10 */ /* 0x000fe4000ff5e0ff */
[C---:B-----5:R-:W-:Y:S01]  /*4030*/  FFMA R11, R8.reuse, 3, -R11 ;  /* 0x40400000080b7823 */ /* 0x060fe2000000080b */
[----:B------:R-:W-:-:S04]  /*4040*/  FSETP.NAN.AND P0, PT, R8, R8, PT ;  /* 0x000000080800720b */ /* 0x000fc80003f08000 */
[----:B------:R-:W-:Y:S02]  /*4050*/  FSEL R0, R11, +QNAN , !P1 ;  /* 0x7fffffff0b007808 */ /* 0x000fe40004800000 */
[----:B------:R-:W-:Y:S02]  /*4060*/  IADD3.X R11, PT, PT, R12, UR7, RZ, P2, !PT ;  /* 0x000000070c0b7c10 */ /* 0x000fe400097fe4ff */
[----:B------:R-:W-:-:S05]  /*4070*/  FSEL R19, R0, +QNAN , !P0 ;  /* 0x7fffffff00137808 */ /* 0x000fca0004000000 */
[----:B------:R2:W-:Y:S02]  /*4080*/  STG.E desc[UR12][R10.64+-0x4], R19 ;  /* 0xfffffc130a007986 */ /* 0x0005e4000c10190c */
.L_x_116:
[----:B------:R-:W5:Y:S02]  /*4090*/  LDCU UR4, c[0x0][0x3e8] ;  /* 0x00007d00ff0477ac */ /* 0x000f640008000800 */
[----:B-----5:R-:W-:-:S13]  /*40a0*/  ISETP.GE.AND P0, PT, R15, UR4, PT ;  /* 0x000000040f007c0c */ /* 0x020fda000bf06270 */
[----:B-1----:R-:W-:Y:S05]  /*40b0*/  @P0 EXIT ;  /* 0x000000000000094d */ /* 0x002fea0003800000 */
[----:B------:R-:W-:-:S11]  /*40c0*/  DADD R38, -R30, 1 ;  /* 0x3ff000001e267429 */ /* 0x000fd60000000100 */
.L_x_124:
[----:B------:R-:W-:Y:S01]  /*40d0*/  ISETP.GE.AND P0, PT, R5, 0x1, PT ;  /* 0x000000010500780c */ /* 0x000fe20003f06270 */
[----:B--2---:R-:W-:Y:S02]  /*40e0*/  IMAD.MOV.U32 R6, RZ, RZ, R26 ;  /* 0x000000ffff067224 */ /* 0x004fe400078e001a */
[----:B------:R-:W-:Y:S02]  /*40f0*/  IMAD.MOV.U32 R7, RZ, RZ, R27 ;  /* 0x000000ffff077224 */ /* 0x000fe400078e001b */
[----:B------:R-:W-:Y:S02]  /*4100*/  IMAD.MOV.U32 R28, RZ, RZ, R16 ;  /* 0x000000ffff1c7224 */ /* 0x000fe400078e0010 */
[----:B------:R-:W-:Y:S02]  /*4110*/  IMAD.MOV.U32 R29, RZ, RZ, R17 ;  /* 0x000000ffff1d7224 */ /* 0x000fe400078e0011 */
[----:B------:R-:W-:Y:S02]  /*4120*/  IMAD.MOV.U32 R8, RZ, RZ, 0x0 ;  /* 0x00000000ff087424 */ /* 0x000fe400078e00ff */
[----:B------:R-:W-:-:S02]  /*4130*/  IMAD.MOV.U32 R9, RZ, RZ, 0x7ff00000 ;  /* 0x7ff00000ff097424 */ /* 0x000fc400078e00ff */
[----:B------:R-:W-:Y:S02]  /*4140*/  IMAD.MOV.U32 R20, RZ, RZ, 0x0 ;  /* 0x00000000ff147424 */ /* 0x000fe400078e00ff */
[----:B------:R-:W-:Y:S01]  /*4150*/  IMAD.MOV.U32 R21, RZ, RZ, -0x100000 ;  /* 0xfff00000ff157424 */ /* 0x000fe200078e00ff */
[----:B-1----:R-:W-:Y:S06]  /*4160*/  @!P0 BRA `(.L_x_119) ;  /* 0x0000000000888947 */ /* 0x002fec0003800000 */
[----:B------:R-:W-:Y:S02]  /*4170*/  IMAD.IADD R0, R15, 0x1, -R5 ;  /* 0x000000010f007824 */ /* 0x000fe400078e0a05 */
[----:B------:R-:W-:Y:S02]  /*4180*/  IMAD.MOV.U32 R20, RZ, RZ, 0x0 ;  /* 0x00000000ff147424 */ /* 0x000fe400078e00ff */
[----:B------:R-:W-:Y:S02]  /*4190*/  IMAD.MOV.U32 R21, RZ, RZ, -0x100000 ;  /* 0xfff00000ff157424 */ /* 0x000fe400078e00ff */
[----:B------:R-:W-:Y:S02]  /*41a0*/  IMAD.MOV.U32 R8, RZ, RZ, 0x0 ;  /* 0x00000000ff087424 */ /* 0x000fe400078e00ff */
[----:B------:R-:W-:-:S07]  /*41b0*/  IMAD.MOV.U32 R9, RZ, RZ, 0x7ff00000 ;  /* 0x7ff00000ff097424 */ /* 0x000fce00078e00ff */
.L_x_121:
[----:B------:R-:W1:Y:S08]  /*41c0*/  LDC.64 R12, c[0x0][0x388] ;  /* 0x0000e200ff0c7b82 */ /* 0x000e700000000a00 */
[----:B------:R-:W2:Y:S01]  /*41d0*/  LDC.64 R10, c[0x0][0x380] ;  /* 0x0000e000ff0a7b82 */ /* 0x000ea20000000a00 */
[----:B-1----:R-:W-:-:S05]  /*41e0*/  IMAD.WIDE R12, R0, 0x4, R12 ;  /* 0x00000004000c7825 */ /* 0x002fca00078e020c */
[----:B------:R-:W5:Y:S01]  /*41f0*/  LDG.E.CONSTANT R18, desc[UR12][R12.64+0x4] ;  /* 0x0000040c0c127981 */ /* 0x000f62000c1e9900 */
[----:B--2---:R-:W-:-:S05]  /*4200*/  IMAD.WIDE R10, R0, 0x4, R10 ;  /* 0x00000004000a7825 */ /* 0x004fca00078e020a */
[----:B------:R-:W2:Y:S01]  /*4210*/  LDG.E.CONSTANT R14, desc[UR12][R10.64+0x4] ;  /* 0x0000040c0a0e7981 */ /* 0x000ea2000c1e9900 */
[----:B---34-:R-:W-:Y:S01]  /*4220*/  IMAD.MOV.U32 R36, RZ, RZ, 0x7fffffff ;  /* 0x7fffffffff247424 */ /* 0x018fe200078e00ff */
[----:B-----5:R-:W-:-:S04]  /*4230*/  FSETP.NAN.AND P0, PT, R18, R18, PT ;  /* 0x000000121200720b */ /* 0x020fc80003f08000 */
[----:B--2---:R-:W-:-:S13]  /*4240*/  FSETP.NAN.OR P0, PT, R14, R14, P0 ;  /* 0x0000000e0e00720b */ /* 0x004fda0000708400 */
[----:B------:R-:W-:Y:S05]  /*4250*/  @P0 BRA `(.L_x_120) ;  /* 0x0000000000e00947 */ /* 0x000fea0003800000 */
[----:B------:R-:W1:Y:S01]  /*4260*/  F2F.F64.F32 R12, R14 ;  /* 0x0000000e000c7310 */ /* 0x000e620000201800 */
[----:B------:R-:W-:Y:S02]  /*4270*/  IMAD.MOV.U32 R19, RZ, RZ, R20 ;  /* 0x000000ffff137224 */ /* 0x000fe400078e0014 */
[----:B------:R-:W-:Y:S02]  /*4280*/  IMAD.MOV.U32 R22, RZ, RZ, R21 ;  /* 0x000000ffff167224 */ /* 0x000fe400078e0015 */
[----:B------:R-:W-:Y:S02]  /*4290*/  VIADD R0, R0, 0x1 ;  /* 0x0000000100007836 */ /* 0x000fe40000000000 */
[----:B------:R-:W-:Y:S01]  /*42a0*/  IMAD.MOV.U32 R24, RZ, RZ, R9 ;  /* 0x000000ffff187224 */ /* 0x000fe200078e0009 */
[----:B------:R-:W2:Y:S01]  /*42b0*/  F2F.F64.F32 R10, R18 ;  /* 0x00000012000a7310 */ /* 0x000ea20000201800 */
[----:B------:R-:W-:Y:S01]  /*42c0*/  IMAD.MOV.U32 R23, RZ, RZ, R8 ;  /* 0x000000ffff177224 */ /* 0x000fe200078e0008 */
[----:B-1----:R-:W-:Y:S01]  /*42d0*/  DSETP.MAX.AND P0, P1, R12, R20, PT ;  /* 0x000000140c00722a */ /* 0x002fe2000390f000 */
        /* <DEDUP_REMOVED lines=11> */
.L_x_119:
[----:B------:R-:W1:Y:S02]  /*4390*/  LDC.64 R10, c[0x0][0x390] ;  /* 0x0000e400ff0a7b82 */ /* 0x000e640000000a00 */
[----:B-1----:R-:W-:-:S05]  /*43a0*/  IMAD.WIDE.U32 R10, R15, 0x4, R10 ;  /* 0x000000040f0a7825 */ /* 0x002fca00078e000a */
[----:B------:R-:W2:Y:S01]  /*43b0*/  LDG.E.CONSTANT R14, desc[UR12][R10.64] ;  /* 0x0000000c0a0e7981 */ /* 0x000ea2000c1e9900 */
[----:B---34-:R-:W-:Y:S01]  /*43c0*/  IMAD.MOV.U32 R36, RZ, RZ, 0x7fffffff ;  /* 0x7fffffffff247424 */ /* 0x018fe200078e00ff */
        /* <DEDUP_REMOVED lines=11> */
[----:B------:R-:W1:Y:S01]  /*4480*/  MUFU.RCP64H R13, R21 ;  /* 0x00000015000d7308 */ /* 0x000e620000001800 */
[----:B------:R-:W-:-:S06]  /*4490*/  IMAD.MOV.U32 R12, RZ, RZ, 0x1 ;  /* 0x00000001ff0c7424 */ /* 0x000fcc00078e00ff */
[----:B-1----:R-:W-:-:S08]  /*44a0*/  DFMA R10, -R20, R12, 1 ;  /* 0x3ff00000140a742b */ /* 0x002fd0000000010c */
[----:B------:R-:W-:Y:S02]  /*44b0*/  DFMA R18, R10, R10, R10 ;  /* 0x0000000a0a12722b */ /* 0x000fe4000000000a */
[----:B------:R-:W1:Y:S06]  /*44c0*/  F2F.F64.F32 R10, R14 ;  /* 0x0000000e000a7310 */ /* 0x000e6c0000201800 */
[----:B------:R-:W-:-:S08]  /*44d0*/  DFMA R18, R12, R18, R12 ;  /* 0x000000120c12722b */ /* 0x000fd0000000000c */
[----:B------:R-:W-:Y:S02]  /*44e0*/  DFMA R12, -R20, R18, 1 ;  /* 0x3ff00000140c742b */ /* 0x000fe40000000112 */
[----:B-1----:R-:W-:-:S06]  /*44f0*/  DADD R10, R10, -R8 ;  /* 0x000000000a0a7229 */ /* 0x002fcc0000000808 */
[----:B------:R-:W-:-:S04]  /*4500*/  DFMA R12, R18, R12, R18 ;  /* 0x0000000c120c722b */ /* 0x000fc80000000012 */
[----:B------:R-:W-:-:S04]  /*4510*/  FSETP.GEU.AND P1, PT, |R11|, 6.5827683646048100446e-37, PT ;  /* 0x036000000b00780b */ /* 0x000fc80003f2e200 */
        /* <DEDUP_REMOVED lines=10> */
.L_x_122:
[----:B------:R-:W-:-:S10]  /*45c0*/  DMUL R36, R36, 100 ;  /* 0x4059000024247828 */ /* 0x000fd40000000000 */
[----:B------:R1:W2:Y:S02]  /*45d0*/  F2F.F32.F64 R36, R36 ;  /* 0x0000002400247310 */ /* 0x0002a40000301000 */
.L_x_120:
        /* <DEDUP_REMOVED lines=12> */
.L_x_123:
[----:B------:R-:W-:Y:S01]  /*46a0*/  DSETP.NAN.AND P0, PT, R16, R16, PT ;  /* 0x000000101000722a */ /* 0x000fe20003f08000 */
[----:B------:R-:W2:Y:S01]  /*46b0*/  LDC.64 R10, c[0x0][0x408] ;  /* 0x00010200ff0a7b82 */ /* 0x000ea20000000a00 */
[C-C-:B------:R-:W-:Y:S01]  /*46c0*/  DSETP.NAN.AND P2, PT, R26.reuse, R26.reuse, PT ;  /* 0x0000001a1a00722a */ /* 0x140fe20003f48000 */
[----:B------:R-:W-:Y:S01]  /*46d0*/  F2F.F32.F64 R19, R26 ;  /* 0x0000001a00137310 */ /* 0x000fe20000301000 */
[----:B------:R-:W3:Y:S01]  /*46e0*/  LDCU UR4, c[0x0][0x3e8] ;  /* 0x00007d00ff0477ac */ /* 0x000ee20008000800 */
[----:B------:R-:W-:Y:S01]  /*46f0*/  IMAD.IADD R13, R4, 0x1, R15 ;  /* 0x00000001040d7824 */ /* 0x000fe200078e020f */
[----:B------:R-:W-:Y:S01]  /*4700*/  DSETP.NAN.OR P1, PT, R26, R26, P0 ;  /* 0x0000001a1a00722a */ /* 0x000fe20000728400 */
[----:B------:R-:W-:-:S13]  /*4710*/  VIADD R15, R15, 0x1 ;  /* 0x000000010f0f7836 */ /* 0x000fda0000000000 */
[----:B------:R-:W-:Y:S01]  /*4720*/  @!P1 DMUL R6, R26, R30 ;  /* 0x0000001e1a069228 */ /* 0x000fe20000000000 */
[----:B------:R-:W-:Y:S01]  /*4730*/  @P1 FSEL R9, R26, R28, P0 ;  /* 0x0000001c1a091208 */ /* 0x000fe20000000000 */
[----:B--2---:R-:W-:-:S06]  /*4740*/  IMAD.WIDE R10, R13, 0x4, R10 ;  /* 0x000000040d0a7825 */ /* 0x004fcc00078e020a */
[----:B------:R-:W-:Y:S01]  /*4750*/  @!P1 DFMA R16, R38, R16, R6 ;  /* 0x000000102610922b */ /* 0x000fe20000000006 */
[----:B------:R-:W-:-:S05]  /*4760*/  @P1 FSEL R7, R27, R29, P0 ;  /* 0x0000001d1b071208 */ /* 0x000fca0000000000 */
[----:B------:R-:W-:Y:S02]  /*4770*/  @P1 FSEL R16, R9, R28, !P2 ;  /* 0x0000001c09101208 */ /* 0x000fe40005000000 */
[----:B------:R-:W-:Y:S01]  /*4780*/  @P1 FSEL R17, R7, R29, !P2 ;  /* 0x0000001d07111208 */ /* 0x000fe20005000000 */
[----:B------:R-:W2:Y:S03]  /*4790*/  LDC.64 R8, c[0x0][0x400] ;  /* 0x00010000ff087b82 */ /* 0x000ea60000000a00 */
[----:B------:R-:W4:Y:S02]  /*47a0*/  F2F.F32.F64 R21, R16 ;  /* 0x0000001000157310 */ /* 0x000f240000301000 */
[----:B------:R-:W-:-:S03]  /*47b0*/  DSETP.NAN.AND P0, PT, R16, R16, PT ;  /* 0x000000101000722a */ /* 0x000fc60003f08000 */
[----:B------:R-:W5:Y:S01]  /*47c0*/  LDC.64 R6, c[0x0][0x3f8] ;  /* 0x0000fe00ff067b82 */ /* 0x000f620000000a00 */
[----:B----4-:R-:W-:-:S04]  /*47d0*/  FADD R0, R21, R21 ;  /* 0x0000001515007221 */ /* 0x010fc80000000000 */
[----:B------:R-:W-:Y:S01]  /*47e0*/  FFMA R0, R19, 3, -R0 ;  /* 0x4040000013007823 */ /* 0x000fe20000000800 */
[----:B--2---:R-:W-:-:S04]  /*47f0*/  IMAD.WIDE R8, R13, 0x4, R8 ;  /* 0x000000040d087825 */ /* 0x004fc800078e0208 */
[----:B------:R-:W-:Y:S02]  /*4800*/  FSEL R0, R0, +QNAN , !P0 ;  /* 0x7fffffff00007808 */ /* 0x000fe40004000000 */
[----:B---3--:R-:W-:Y:S01]  /*4810*/  ISETP.GE.AND P0, PT, R15, UR4, PT ;  /* 0x000000040f007c0c */ /* 0x008fe2000bf06270 */
[----:B-----5:R-:W-:Y:S01]  /*4820*/  IMAD.WIDE R6, R13, 0x4, R6 ;  /* 0x000000040d067825 */ /* 0x020fe200078e0206 */
[----:B------:R-:W-:-:S04]  /*4830*/  FSEL R13, R0, +QNAN , !P2 ;  /* 0x7fffffff000d7808 */ /* 0x000fc80005000000 */
[----:B------:R2:W-:Y:S04]  /*4840*/  STG.E desc[UR12][R6.64], R19 ;  /* 0x0000001306007986 */ /* 0x0005e8000c10190c */
[----:B------:R2:W-:Y:S04]  /*4850*/  STG.E desc[UR12][R8.64], R21 ;  /* 0x0000001508007986 */ /* 0x0005e8000c10190c */
[----:B------:R2:W-:Y:S01]  /*4860*/  STG.E desc[UR12][R10.64], R13 ;  /* 0x0000000d0a007986 */ /* 0x0005e2000c10190c */
[----:B------:R-:W-:Y:S05]  /*4870*/  @!P0 BRA `(.L_x_124) ;  /* 0xfffffff800148947 */ /* 0x000fea000383ffff */
[----:B------:R-:W-:Y:S05]  /*4880*/  EXIT ;  /* 0x000000000000794d */ /* 0x000fea0003800000 */
        .weak           $__internal_1_$__cuda_sm20_div_rn_f64_full
        .type           $__internal_1_$__cuda_sm20_div_rn_f64_full,@function
        .size           $__internal_1_$__cuda_sm20_div_rn_f64_full,(.L_x_132 - $__internal_1_$__cuda_sm20_div_rn_f64_full)
$__internal_1_$__cuda_sm20_div_rn_f64_full:
[C---:B------:R-:W-:Y:S01]  /*4890*/  FSETP.GEU.AND P0, PT, |R21|.reuse, 1.469367938527859385e-39, PT ;  /* 0x001000001500780b */ /* 0x040fe20003f0e200 */
[----:B------:R-:W-:Y:S01]  /*48a0*/  IMAD.MOV.U32 R10, RZ, RZ, 0x1 ;  /* 0x00000001ff0a7424 */ /* 0x000fe200078e00ff */
[----:B------:R-:W-:Y:S01]  /*48b0*/  LOP3.LUT R22, R21, 0x800fffff, RZ, 0xc0, !PT ;  /* 0x800fffff15167812 */ /* 0x000fe200078ec0ff */
[----:B------:R-:W-:Y:S01]  /*48c0*/  IMAD.MOV.U32 R12, RZ, RZ, R18 ;  /* 0x000000ffff0c7224 */ /* 0x000fe200078e0012 */
[----:B------:R-:W-:Y:S02]  /*48d0*/  LOP3.LUT R8, R19, 0x7ff00000, RZ, 0xc0, !PT ;  /* 0x7ff0000013087812 */ /* 0x000fe400078ec0ff */
[----:B------:R-:W-:Y:S01]  /*48e0*/  LOP3.LUT R23, R22, 0x3ff00000, RZ, 0xfc, !PT ;  /* 0x3ff0000016177812 */ /* 0x000fe200078efcff */
[----:B------:R-:W-:-:S06]  /*48f0*/  IMAD.MOV.U32 R22, RZ, RZ, R20 ;  /* 0x000000ffff167224 */ /* 0x000fcc00078e0014 */
[----:B------:R-:W-:-:S06]  /*4900*/  @!P0 DMUL R22, R20, 8.98846567431157953865e+307 ;  /* 0x7fe0000014168828 */ /* 0x000fcc0000000000 */
[----:B------:R-:W0:Y:S02]  /*4910*/  MUFU.RCP64H R11, R23 ;  /* 0x00000017000b7308 */ /* 0x000e240000001800 */
[----:B0-----:R-:W-:-:S08]  /*4920*/  DFMA R24, R10, -R22, 1 ;  /* 0x3ff000000a18742b */ /* 0x001fd00000000816 */
[----:B------:R-:W-:-:S08]  /*4930*/  DFMA R24, R24, R24, R24 ;  /* 0x000000181818722b */ /* 0x000fd00000000018 */
[----:B------:R-:W-:Y:S01]  /*4940*/  DFMA R24, R10, R24, R10 ;  /* 0x000000180a18722b */ /* 0x000fe2000000000a */
[----:B------:R-:W-:Y:S01]  /*4950*/  LOP3.LUT R11, R21, 0x7ff00000, RZ, 0xc0, !PT ;  /* 0x7ff00000150b7812 */ /* 0x000fe200078ec0ff */
[----:B------:R-:W-:-:S03]  /*4960*/  IMAD.MOV.U32 R10, RZ, RZ, 0x1ca00000 ;  /* 0x1ca00000ff0a7424 */ /* 0x000fc600078e00ff */
[----:B------:R-:W-:-:S03]  /*4970*/  ISETP.GE.U32.AND P1, PT, R8, R11, PT ;  /* 0x0000000b0800720c */ /* 0x000fc60003f26070 */
[----:B------:R-:W-:Y:S01]  /*4980*/  DFMA R34, R24, -R22, 1 ;  /* 0x3ff000001822742b */ /* 0x000fe20000000816 */
[----:B------:R-:W-:Y:S02]  /*4990*/  SEL R13, R10, 0x63400000, !P1 ;  /* 0x634000000a0d7807 */ /* 0x000fe40004800000 */
[----:B------:R-:W-:Y:S02]  /*49a0*/  FSETP.GEU.AND P1, PT, |R19|, 1.469367938527859385e-39, PT ;  /* 0x001000001300780b */ /* 0x000fe40003f2e200 */
[----:B------:R-:W-:-:S03]  /*49b0*/  LOP3.LUT R13, R13, 0x800fffff, R19, 0xf8, !PT ;  /* 0x800fffff0d0d7812 */ /* 0x000fc600078ef813 */
[----:B------:R-:W-:Y:S01]  /*49c0*/  DFMA R24, R24, R34, R24 ;  /* 0x000000221818722b */ /* 0x000fe20000000018 */
[----:B------:R-:W-:-:S07]  /*49d0*/  IMAD.MOV.U32 R34, RZ, RZ, R8 ;  /* 0x000000ffff227224 */ /* 0x000fce00078e0008 */
[----:B------:R-:W-:Y:S05]  /*49e0*/  @P1 BRA `(.L_x_125) ;  /* 0x0000000000201947 */ /* 0x000fea0003800000 */
[----:B------:R-:W-:Y:S01]  /*49f0*/  LOP3.LUT R35, R21, 0x7ff00000, RZ, 0xc0, !PT ;  /* 0x7ff0000015237812 */ /* 0x000fe200078ec0ff */
[----:B------:R-:W-:-:S03]  /*4a00*/  IMAD.MOV.U32 R34, RZ, RZ, RZ ;  /* 0x000000ffff227224 */ /* 0x000fc600078e00ff */
[----:B------:R-:W-:-:S04]  /*4a10*/  ISETP.GE.U32.AND P1, PT, R8, R35, PT ;  /* 0x000000230800720c */ /* 0x000fc80003f26070 */
[----:B------:R-:W-:-:S04]  /*4a20*/  SEL R35, R10, 0x63400000, !P1 ;  /* 0x634000000a237807 */ /* 0x000fc80004800000 */
[----:B------:R-:W-:-:S04]  /*4a30*/  LOP3.LUT R35, R35, 0x80000000, R19, 0xf8, !PT ;  /* 0x8000000023237812 */ /* 0x000fc800078ef813 */
[----:B------:R-:W-:-:S06]  /*4a40*/  LOP3.LUT R35, R35, 0x100000, RZ, 0xfc, !PT ;  /* 0x0010000023237812 */ /* 0x000fcc00078efcff */
[----:B------:R-:W-:-:S10]  /*4a50*/  DFMA R12, R12, 2, -R34 ;  /* 0x400000000c0c782b */ /* 0x000fd40000000822 */
[----:B------:R-:W-:-:S07]  /*4a60*/  LOP3.LUT R34, R13, 0x7ff00000, RZ, 0xc0, !PT ;  /* 0x7ff000000d227812 */ /* 0x000fce00078ec0ff */
.L_x_125:
[----:B------:R-:W-:Y:S01]  /*4a70*/  DMUL R44, R24, R12 ;  /* 0x0000000c182c7228 */ /* 0x000fe20000000000 */
[----:B------:R-:W-:Y:S01]  /*4a80*/  @!P0 LOP3.LUT R11, R23, 0x7ff00000, RZ, 0xc0, !PT ;  /* 0x7ff00000170b8812 */ /* 0x000fe200078ec0ff */
[----:B------:R-:W-:-:S05]  /*4a90*/  VIADD R35, R34, 0xffffffff ;  /* 0xffffffff22237836 */ /* 0x000fca0000000000 */
[----:B------:R-:W-:Y:S01]  /*4aa0*/  ISETP.GT.U32.AND P0, PT, R35, 0x7feffffe, PT ;  /* 0x7feffffe2300780c */ /* 0x000fe20003f04070 */
[----:B------:R-:W-:-:S08]  /*4ab0*/  DFMA R36, R44, -R22, R12 ;  /* 0x800000162c24722b */ /* 0x000fd0000000000c */
[----:B------:R-:W-:Y:S01]  /*4ac0*/  DFMA R24, R24, R36, R44 ;  /* 0x000000241818722b */ /* 0x000fe2000000002c */
[----:B------:R-:W-:-:S05]  /*4ad0*/  VIADD R36, R11, 0xffffffff ;  /* 0xffffffff0b247836 */ /* 0x000fca0000000000 */
[----:B------:R-:W-:-:S13]  /*4ae0*/  ISETP.GT.U32.OR P0, PT, R36, 0x7feffffe, P0 ;  /* 0x7feffffe2400780c */ /* 0x000fda0000704470 */
[----:B------:R-:W-:Y:S05]  /*4af0*/  @P0 BRA `(.L_x_126) ;  /* 0x00000000006c0947 */ /* 0x000fea0003800000 */
[----:B------:R-:W-:-:S04]  /*4b00*/  LOP3.LUT R11, R21, 0x7ff00000, RZ, 0xc0, !PT ;  /* 0x7ff00000150b7812 */ /* 0x000fc800078ec0ff */
        /* <DEDUP_REMOVED lines=24> */
[----:B------:R-:W-:Y:S01]  /*4c90*/  FSEL R37, R11, R37, !P0 ;  /* 0x000000250b257208 */ /* 0x000fe20004000000 */
[----:B------:R-:W-:Y:S06]  /*4ca0*/  BRA `(.L_x_127) ;  /* 0x0000000000547947 */ /* 0x000fec0003800000 */
.L_x_126:
        /* <DEDUP_REMOVED lines=13> */
[----:B------:R-:W-:Y:S02]  /*4d80*/  @P0 IMAD.MOV.U32 R36, RZ, RZ, RZ ;  /* 0x000000ffff240224 */ /* 0x000fe400078e00ff */
[----:B------:R-:W-:Y:S01]  /*4d90*/  @P0 IMAD.MOV.U32 R37, RZ, RZ, R8 ;  /* 0x000000ffff250224 */ /* 0x000fe200078e0008 */
[----:B------:R-:W-:Y:S06]  /*4da0*/  BRA `(.L_x_127) ;  /* 0x0000000000147947 */ /* 0x000fec0003800000 */
.L_x_129:
[----:B------:R-:W-:Y:S01]  /*4db0*/  LOP3.LUT R37, R21, 0x80000, RZ, 0xfc, !PT ;  /* 0x0008000015257812 */ /* 0x000fe200078efcff */
[----:B------:R-:W-:Y:S01]  /*4dc0*/  IMAD.MOV.U32 R36, RZ, RZ, R20 ;  /* 0x000000ffff247224 */ /* 0x000fe200078e0014 */
[----:B------:R-:W-:Y:S06]  /*4dd0*/  BRA `(.L_x_127) ;  /* 0x0000000000087947 */ /* 0x000fec0003800000 */
.L_x_128:
[----:B------:R-:W-:Y:S01]  /*4de0*/  LOP3.LUT R37, R19, 0x80000, RZ, 0xfc, !PT ;  /* 0x0008000013257812 */ /* 0x000fe200078efcff */
[----:B------:R-:W-:-:S07]  /*4df0*/  IMAD.MOV.U32 R36, RZ, RZ, R18 ;  /* 0x000000ffff247224 */ /* 0x000fce00078e0012 */
.L_x_127:
[----:B------:R-:W-:Y:S02]  /*4e00*/  IMAD.MOV.U32 R10, RZ, RZ, R0 ;  /* 0x000000ffff0a7224 */ /* 0x000fe400078e0000 */
[----:B------:R-:W-:-:S04]  /*4e10*/  IMAD.MOV.U32 R11, RZ, RZ, 0x0 ;  /* 0x00000000ff0b7424 */ /* 0x000fc800078e00ff */
[----:B------:R-:W-:Y:S05]  /*4e20*/  RET.REL.NODEC R10 `(kdj_batch_f32) ;  /* 0xffffffb00a747950 */ /* 0x000fea0003c3ffff */
.L_x_130:
        /* <DEDUP_REMOVED lines=13> */
.L_x_132:


//--------------------- .nv.shared.reserved.0     --------------------------
	.section	.nv.shared.reserved.0,"aw",@nobits
	.weak		__nv_reservedSMEM_offset_0_alias
	.size		__nv_reservedSMEM_offset_0_alias, 0, 64
	.other		__nv_reservedSMEM_offset_0_alias,@"STO_CUDA_RESERVED_SHARED STV_DEFAULT"
__nv_reservedSMEM_offset_0_alias:
	.zero		0
	.zero		64


//--------------------- .nv.constant0.kdj_many_series_one_param_f32 --------------------------
	.section	.nv.constant0.kdj_many_series_one_param_f32,"a",@progbits
	.sectionflags	@""
	.align	4
.nv.constant0.kdj_many_series_one_param_f32:
	.zero		984


//--------------------- .nv.constant0.kdj_batch_f32 --------------------------
	.section	.nv.constant0.kdj_batch_f32,"a",@progbits
	.sectionflags	@""
	.align	4
.nv.constant0.kdj_batch_f32:
	.zero		1040


//--------------------- SYMBOLS --------------------------

	.type		.nv.reservedSmem.offset0,@object
	.size		.nv.reservedSmem.offset0,0x4
